//
// Generated by NVIDIA NVVM Compiler
//
// Compiler Build ID: CL-36424714
// Cuda compilation tools, release 13.0, V13.0.88
// Based on NVVM 20.0.0
//

.version 9.0
.target sm_100
.address_size 64

	// .globl	split_inner_dim_f32

.visible .entry split_inner_dim_f32(
	.param .u64 .ptr .align 1 split_inner_dim_f32_param_0,
	.param .u64 .ptr .align 1 split_inner_dim_f32_param_1,
	.param .u64 .ptr .align 1 split_inner_dim_f32_param_2,
	.param .u32 split_inner_dim_f32_param_3,
	.param .u32 split_inner_dim_f32_param_4,
	.param .u32 split_inner_dim_f32_param_5
)
{
	.reg .pred 	%p<3>;
	.reg .b32 	%r<16>;
	.reg .b32 	%f<3>;
	.reg .b64 	%rd<15>;

	ld.param.u64 	%rd2, [split_inner_dim_f32_param_0];
	ld.param.u64 	%rd3, [split_inner_dim_f32_param_1];
	ld.param.u64 	%rd4, [split_inner_dim_f32_param_2];
	ld.param.u32 	%r7, [split_inner_dim_f32_param_3];
	ld.param.u32 	%r5, [split_inner_dim_f32_param_4];
	ld.param.u32 	%r6, [split_inner_dim_f32_param_5];
	cvta.to.global.u64 	%rd1, %rd4;
	add.s32 	%r1, %r6, %r5;
	mul.lo.s32 	%r8, %r1, %r7;
	mov.u32 	%r9, %ctaid.x;
	mov.u32 	%r10, %ntid.x;
	mov.u32 	%r11, %tid.x;
	mad.lo.s32 	%r2, %r9, %r10, %r11;
	setp.ge.s32 	%p1, %r2, %r8;
	@%p1 bra 	$L__BB0_4;
	div.s32 	%r3, %r2, %r1;
	mul.lo.s32 	%r12, %r3, %r1;
	sub.s32 	%r4, %r2, %r12;
	setp.ge.s32 	%p2, %r4, %r5;
	@%p2 bra 	$L__BB0_3;
	mul.wide.s32 	%rd10, %r2, 4;
	add.s64 	%rd11, %rd1, %rd10;
	ld.global.nc.f32 	%f2, [%rd11];
	mad.lo.s32 	%r15, %r3, %r5, %r4;
	cvta.to.global.u64 	%rd12, %rd2;
	mul.wide.s32 	%rd13, %r15, 4;
	add.s64 	%rd14, %rd12, %rd13;
	st.global.f32 	[%rd14], %f2;
	bra.uni 	$L__BB0_4;
$L__BB0_3:
	mul.wide.s32 	%rd5, %r2, 4;
	add.s64 	%rd6, %rd1, %rd5;
	ld.global.nc.f32 	%f1, [%rd6];
	sub.s32 	%r13, %r4, %r5;
	mad.lo.s32 	%r14, %r3, %r6, %r13;
	cvta.to.global.u64 	%rd7, %rd3;
	mul.wide.s32 	%rd8, %r14, 4;
	add.s64 	%rd9, %rd7, %rd8;
	st.global.f32 	[%rd9], %f1;
$L__BB0_4:
	ret;

}
	// .globl	split_inner_dim_bf16
.visible .entry split_inner_dim_bf16(
	.param .u64 .ptr .align 1 split_inner_dim_bf16_param_0,
	.param .u64 .ptr .align 1 split_inner_dim_bf16_param_1,
	.param .u64 .ptr .align 1 split_inner_dim_bf16_param_2,
	.param .u32 split_inner_dim_bf16_param_3,
	.param .u32 split_inner_dim_bf16_param_4,
	.param .u32 split_inner_dim_bf16_param_5
)
{
	.reg .pred 	%p<3>;
	.reg .b16 	%rs<3>;
	.reg .b32 	%r<16>;
	.reg .b64 	%rd<15>;

	ld.param.u64 	%rd2, [split_inner_dim_bf16_param_0];
	ld.param.u64 	%rd3, [split_inner_dim_bf16_param_1];
	ld.param.u64 	%rd4, [split_inner_dim_bf16_param_2];
	ld.param.u32 	%r7, [split_inner_dim_bf16_param_3];
	ld.param.u32 	%r5, [split_inner_dim_bf16_param_4];
	ld.param.u32 	%r6, [split_inner_dim_bf16_param_5];
	cvta.to.global.u64 	%rd1, %rd4;
	add.s32 	%r1, %r6, %r5;
	mul.lo.s32 	%r8, %r1, %r7;
	mov.u32 	%r9, %ctaid.x;
	mov.u32 	%r10, %ntid.x;
	mov.u32 	%r11, %tid.x;
	mad.lo.s32 	%r2, %r9, %r10, %r11;
	setp.ge.s32 	%p1, %r2, %r8;
	@%p1 bra 	$L__BB1_4;
	div.s32 	%r3, %r2, %r1;
	mul.lo.s32 	%r12, %r3, %r1;
	sub.s32 	%r4, %r2, %r12;
	setp.ge.s32 	%p2, %r4, %r5;
	@%p2 bra 	$L__BB1_3;
	mad.lo.s32 	%r15, %r3, %r5, %r4;
	cvta.to.global.u64 	%rd10, %rd2;
	mul.wide.s32 	%rd11, %r15, 2;
	add.s64 	%rd12, %rd10, %rd11;
	mul.wide.s32 	%rd13, %r2, 2;
	add.s64 	%rd14, %rd1, %rd13;
	ld.global.nc.u16 	%rs2, [%rd14];
	st.global.u16 	[%rd12], %rs2;
	bra.uni 	$L__BB1_4;
$L__BB1_3:
	sub.s32 	%r13, %r4, %r5;
	mad.lo.s32 	%r14, %r3, %r6, %r13;
	cvta.to.global.u64 	%rd5, %rd3;
	mul.wide.s32 	%rd6, %r14, 2;
	add.s64 	%rd7, %rd5, %rd6;
	mul.wide.s32 	%rd8, %r2, 2;
	add.s64 	%rd9, %rd1, %rd8;
	ld.global.nc.u16 	%rs1, [%rd9];
	st.global.u16 	[%rd7], %rs1;
$L__BB1_4:
	ret;

}
	// .globl	concat_inner_dim_f32
.visible .entry concat_inner_dim_f32(
	.param .u64 .ptr .align 1 concat_inner_dim_f32_param_0,
	.param .u64 .ptr .align 1 concat_inner_dim_f32_param_1,
	.param .u64 .ptr .align 1 concat_inner_dim_f32_param_2,
	.param .u32 concat_inner_dim_f32_param_3,
	.param .u32 concat_inner_dim_f32_param_4,
	.param .u32 concat_inner_dim_f32_param_5
)
{
	.reg .pred 	%p<3>;
	.reg .b32 	%r<16>;
	.reg .b32 	%f<3>;
	.reg .b64 	%rd<15>;

	ld.param.u64 	%rd4, [concat_inner_dim_f32_param_0];
	ld.param.u64 	%rd2, [concat_inner_dim_f32_param_1];
	ld.param.u64 	%rd3, [concat_inner_dim_f32_param_2];
	ld.param.u32 	%r7, [concat_inner_dim_f32_param_3];
	ld.param.u32 	%r5, [concat_inner_dim_f32_param_4];
	ld.param.u32 	%r6, [concat_inner_dim_f32_param_5];
	cvta.to.global.u64 	%rd1, %rd4;
	add.s32 	%r1, %r6, %r5;
	mul.lo.s32 	%r8, %r1, %r7;
	mov.u32 	%r9, %ctaid.x;
	mov.u32 	%r10, %ntid.x;
	mov.u32 	%r11, %tid.x;
	mad.lo.s32 	%r2, %r9, %r10, %r11;
	setp.ge.s32 	%p1, %r2, %r8;
	@%p1 bra 	$L__BB2_4;
	div.s32 	%r3, %r2, %r1;
	mul.lo.s32 	%r12, %r3, %r1;
	sub.s32 	%r4, %r2, %r12;
	setp.ge.s32 	%p2, %r4, %r5;
	@%p2 bra 	$L__BB2_3;
	mad.lo.s32 	%r15, %r3, %r5, %r4;
	cvta.to.global.u64 	%rd10, %rd2;
	mul.wide.s32 	%rd11, %r15, 4;
	add.s64 	%rd12, %rd10, %rd11;
	ld.global.nc.f32 	%f2, [%rd12];
	mul.wide.s32 	%rd13, %r2, 4;
	add.s64 	%rd14, %rd1, %rd13;
	st.global.f32 	[%rd14], %f2;
	bra.uni 	$L__BB2_4;
$L__BB2_3:
	sub.s32 	%r13, %r4, %r5;
	mad.lo.s32 	%r14, %r3, %r6, %r13;
	cvta.to.global.u64 	%rd5, %rd3;
	mul.wide.s32 	%rd6, %r14, 4;
	add.s64 	%rd7, %rd5, %rd6;
	ld.global.nc.f32 	%f1, [%rd7];
	mul.wide.s32 	%rd8, %r2, 4;
	add.s64 	%rd9, %rd1, %rd8;
	st.global.f32 	[%rd9], %f1;
$L__BB2_4:
	ret;

}
	// .globl	concat_inner_dim_bf16
.visible .entry concat_inner_dim_bf16(
	.param .u64 .ptr .align 1 concat_inner_dim_bf16_param_0,
	.param .u64 .ptr .align 1 concat_inner_dim_bf16_param_1,
	.param .u64 .ptr .align 1 concat_inner_dim_bf16_param_2,
	.param .u32 concat_inner_dim_bf16_param_3,
	.param .u32 concat_inner_dim_bf16_param_4,
	.param .u32 concat_inner_dim_bf16_param_5
)
{
	.reg .pred 	%p<3>;
	.reg .b16 	%rs<3>;
	.reg .b32 	%r<16>;
	.reg .b64 	%rd<15>;

	ld.param.u64 	%rd4, [concat_inner_dim_bf16_param_0];
	ld.param.u64 	%rd2, [concat_inner_dim_bf16_param_1];
	ld.param.u64 	%rd3, [concat_inner_dim_bf16_param_2];
	ld.param.u32 	%r7, [concat_inner_dim_bf16_param_3];
	ld.param.u32 	%r5, [concat_inner_dim_bf16_param_4];
	ld.param.u32 	%r6, [concat_inner_dim_bf16_param_5];
	cvta.to.global.u64 	%rd1, %rd4;
	add.s32 	%r1, %r6, %r5;
	mul.lo.s32 	%r8, %r1, %r7;
	mov.u32 	%r9, %ctaid.x;
	mov.u32 	%r10, %ntid.x;
	mov.u32 	%r11, %tid.x;
	mad.lo.s32 	%r2, %r9, %r10, %r11;
	setp.ge.s32 	%p1, %r2, %r8;
	@%p1 bra 	$L__BB3_4;
	div.s32 	%r3, %r2, %r1;
	mul.lo.s32 	%r12, %r3, %r1;
	sub.s32 	%r4, %r2, %r12;
	setp.ge.s32 	%p2, %r4, %r5;
	@%p2 bra 	$L__BB3_3;
	mul.wide.s32 	%rd10, %r2, 2;
	add.s64 	%rd11, %rd1, %rd10;
	mad.lo.s32 	%r15, %r3, %r5, %r4;
	cvta.to.global.u64 	%rd12, %rd2;
	mul.wide.s32 	%rd13, %r15, 2;
	add.s64 	%rd14, %rd12, %rd13;
	ld.global.nc.u16 	%rs2, [%rd14];
	st.global.u16 	[%rd11], %rs2;
	bra.uni 	$L__BB3_4;
$L__BB3_3:
	mul.wide.s32 	%rd5, %r2, 2;
	add.s64 	%rd6, %rd1, %rd5;
	sub.s32 	%r13, %r4, %r5;
	mad.lo.s32 	%r14, %r3, %r6, %r13;
	cvta.to.global.u64 	%rd7, %rd3;
	mul.wide.s32 	%rd8, %r14, 2;
	add.s64 	%rd9, %rd7, %rd8;
	ld.global.nc.u16 	%rs1, [%rd9];
	st.global.u16 	[%rd6], %rs1;
$L__BB3_4:
	ret;

}
	// .globl	broadcast_to_heads_f32
.visible .entry broadcast_to_heads_f32(
	.param .u64 .ptr .align 1 broadcast_to_heads_f32_param_0,
	.param .u64 .ptr .align 1 broadcast_to_heads_f32_param_1,
	.param .u32 broadcast_to_heads_f32_param_2,
	.param .u32 broadcast_to_heads_f32_param_3
)
{
	.reg .pred 	%p<2>;
	.reg .b32 	%r<9>;
	.reg .b32 	%f<2>;
	.reg .b64 	%rd<9>;

	ld.param.u64 	%rd1, [broadcast_to_heads_f32_param_0];
	ld.param.u64 	%rd2, [broadcast_to_heads_f32_param_1];
	ld.param.u32 	%r3, [broadcast_to_heads_f32_param_2];
	ld.param.u32 	%r2, [broadcast_to_heads_f32_param_3];
	mul.lo.s32 	%r4, %r2, %r3;
	mov.u32 	%r5, %ctaid.x;
	mov.u32 	%r6, %ntid.x;
	mov.u32 	%r7, %tid.x;
	mad.lo.s32 	%r1, %r5, %r6, %r7;
	setp.ge.s32 	%p1, %r1, %r4;
	@%p1 bra 	$L__BB4_2;
	cvta.to.global.u64 	%rd3, %rd2;
	cvta.to.global.u64 	%rd4, %rd1;
	rem.s32 	%r8, %r1, %r2;
	mul.wide.s32 	%rd5, %r8, 4;
	add.s64 	%rd6, %rd3, %rd5;
	ld.global.nc.f32 	%f1, [%rd6];
	mul.wide.s32 	%rd7, %r1, 4;
	add.s64 	%rd8, %rd4, %rd7;
	st.global.f32 	[%rd8], %f1;
$L__BB4_2:
	ret;

}
	// .globl	broadcast_to_heads_bf16
.visible .entry broadcast_to_heads_bf16(
	.param .u64 .ptr .align 1 broadcast_to_heads_bf16_param_0,
	.param .u64 .ptr .align 1 broadcast_to_heads_bf16_param_1,
	.param .u32 broadcast_to_heads_bf16_param_2,
	.param .u32 broadcast_to_heads_bf16_param_3
)
{
	.reg .pred 	%p<2>;
	.reg .b16 	%rs<2>;
	.reg .b32 	%r<9>;
	.reg .b64 	%rd<9>;

	ld.param.u64 	%rd1, [broadcast_to_heads_bf16_param_0];
	ld.param.u64 	%rd2, [broadcast_to_heads_bf16_param_1];
	ld.param.u32 	%r3, [broadcast_to_heads_bf16_param_2];
	ld.param.u32 	%r2, [broadcast_to_heads_bf16_param_3];
	mul.lo.s32 	%r4, %r2, %r3;
	mov.u32 	%r5, %ctaid.x;
	mov.u32 	%r6, %ntid.x;
	mov.u32 	%r7, %tid.x;
	mad.lo.s32 	%r1, %r5, %r6, %r7;
	setp.ge.s32 	%p1, %r1, %r4;
	@%p1 bra 	$L__BB5_2;
	cvta.to.global.u64 	%rd3, %rd2;
	cvta.to.global.u64 	%rd4, %rd1;
	mul.wide.s32 	%rd5, %r1, 2;
	add.s64 	%rd6, %rd4, %rd5;
	rem.s32 	%r8, %r1, %r2;
	mul.wide.s32 	%rd7, %r8, 2;
	add.s64 	%rd8, %rd3, %rd7;
	ld.global.nc.u16 	%rs1, [%rd8];
	st.global.u16 	[%rd6], %rs1;
$L__BB5_2:
	ret;

}
	// .globl	pad_inner_dim_f32
.visible .entry pad_inner_dim_f32(
	.param .u64 .ptr .align 1 pad_inner_dim_f32_param_0,
	.param .u64 .ptr .align 1 pad_inner_dim_f32_param_1,
	.param .u32 pad_inner_dim_f32_param_2,
	.param .u32 pad_inner_dim_f32_param_3,
	.param .u32 pad_inner_dim_f32_param_4
)
{
	.reg .pred 	%p<3>;
	.reg .b32 	%r<12>;
	.reg .b32 	%f<5>;
	.reg .b64 	%rd<9>;

	ld.param.u64 	%rd1, [pad_inner_dim_f32_param_0];
	ld.param.u64 	%rd2, [pad_inner_dim_f32_param_1];
	ld.param.u32 	%r5, [pad_inner_dim_f32_param_2];
	ld.param.u32 	%r3, [pad_inner_dim_f32_param_3];
	ld.param.u32 	%r4, [pad_inner_dim_f32_param_4];
	mul.lo.s32 	%r6, %r4, %r5;
	mov.u32 	%r7, %ctaid.x;
	mov.u32 	%r8, %ntid.x;
	mov.u32 	%r9, %tid.x;
	mad.lo.s32 	%r1, %r7, %r8, %r9;
	setp.ge.s32 	%p1, %r1, %r6;
	@%p1 bra 	$L__BB6_4;
	rem.s32 	%r2, %r1, %r4;
	setp.ge.s32 	%p2, %r2, %r3;
	mov.f32 	%f4, 0f00000000;
	@%p2 bra 	$L__BB6_3;
	div.s32 	%r10, %r1, %r4;
	mad.lo.s32 	%r11, %r10, %r3, %r2;
	cvta.to.global.u64 	%rd3, %rd2;
	mul.wide.s32 	%rd4, %r11, 4;
	add.s64 	%rd5, %rd3, %rd4;
	ld.global.nc.f32 	%f4, [%rd5];
$L__BB6_3:
	cvta.to.global.u64 	%rd6, %rd1;
	mul.wide.s32 	%rd7, %r1, 4;
	add.s64 	%rd8, %rd6, %rd7;
	st.global.f32 	[%rd8], %f4;
$L__BB6_4:
	ret;

}
	// .globl	pad_inner_dim_bf16
.visible .entry pad_inner_dim_bf16(
	.param .u64 .ptr .align 1 pad_inner_dim_bf16_param_0,
	.param .u64 .ptr .align 1 pad_inner_dim_bf16_param_1,
	.param .u32 pad_inner_dim_bf16_param_2,
	.param .u32 pad_inner_dim_bf16_param_3,
	.param .u32 pad_inner_dim_bf16_param_4
)
{
	.reg .pred 	%p<3>;
	.reg .b16 	%rs<6>;
	.reg .b32 	%r<12>;
	.reg .b32 	%f<2>;
	.reg .b64 	%rd<9>;

	ld.param.u64 	%rd1, [pad_inner_dim_bf16_param_0];
	ld.param.u64 	%rd2, [pad_inner_dim_bf16_param_1];
	ld.param.u32 	%r5, [pad_inner_dim_bf16_param_2];
	ld.param.u32 	%r3, [pad_inner_dim_bf16_param_3];
	ld.param.u32 	%r4, [pad_inner_dim_bf16_param_4];
	mul.lo.s32 	%r6, %r4, %r5;
	mov.u32 	%r7, %ctaid.x;
	mov.u32 	%r8, %ntid.x;
	mov.u32 	%r9, %tid.x;
	mad.lo.s32 	%r1, %r7, %r8, %r9;
	setp.ge.s32 	%p1, %r1, %r6;
	@%p1 bra 	$L__BB7_5;
	rem.s32 	%r2, %r1, %r4;
	setp.ge.s32 	%p2, %r2, %r3;
	@%p2 bra 	$L__BB7_3;
	div.s32 	%r10, %r1, %r4;
	mad.lo.s32 	%r11, %r10, %r3, %r2;
	cvta.to.global.u64 	%rd3, %rd2;
	mul.wide.s32 	%rd4, %r11, 2;
	add.s64 	%rd5, %rd3, %rd4;
	ld.global.nc.u16 	%rs5, [%rd5];
	bra.uni 	$L__BB7_4;
$L__BB7_3:
	mov.f32 	%f1, 0f00000000;
	// begin inline asm
	{  cvt.rn.bf16.f32 %rs5, %f1;}

	// end inline asm
$L__BB7_4:
	cvta.to.global.u64 	%rd6, %rd1;
	mul.wide.s32 	%rd7, %r1, 2;
	add.s64 	%rd8, %rd6, %rd7;
	st.global.u16 	[%rd8], %rs5;
$L__BB7_5:
	ret;

}


// ===== COMPILED SASS (sm_100) =====

	.target	sm_100

	.elftype	@"ET_EXEC"


//--------------------- .note.nv.tkinfo           --------------------------
	.section	.note.nv.tkinfo,"",@"SHT_NOTE"
	.sectionflags	@"SHF_NOTE_NV_TKINFO"
	.tkinfo
        /*0018*/ 	.word	0x00000002
        /*0030*/ 	.string	""
        /*0030*/ 	.string	"ptxas"
        /*0030*/ 	.string	"Cuda compilation tools, release 13.0, V13.0.88"
        /*0030*/ 	.string	"Build cuda_13.0.r13.0/compiler.36424714_0"
        /*0030*/ 	.string	"-arch sm_100 -m 64 "



//--------------------- .note.nv.cuinfo           --------------------------
	.section	.note.nv.cuinfo,"",@"SHT_NOTE"
	.sectionflags	@"SHF_NOTE_NV_CUINFO"
        /*0018*/ 	.short	0x0002
        /*001a*/ 	.short	0x0064
        /*001c*/ 	.short	0x0082
	.zero		2


//--------------------- .nv.info                  --------------------------
	.section	.nv.info,"",@"SHT_CUDA_INFO"
	.align	4


	//----- nvinfo : EIATTR_REGCOUNT
	.align		4
        /*0000*/ 	.byte	0x04, 0x2f
        /*0002*/ 	.short	(.L_1 - .L_0)
	.align		4
.L_0:
        /*0004*/ 	.word	index@(split_inner_dim_f32)
        /*0008*/ 	.word	0x0000000e


	//----- nvinfo : EIATTR_FRAME_SIZE
	.align		4
.L_1:
        /*000c*/ 	.byte	0x04, 0x11
        /*000e*/ 	.short	(.L_3 - .L_2)
	.align		4
.L_2:
        /*0010*/ 	.word	index@(split_inner_dim_f32)
        /*0014*/ 	.word	0x00000000


	//----- nvinfo : EIATTR_REGCOUNT
	.align		4
.L_3:
        /*0018*/ 	.byte	0x04, 0x2f
        /*001a*/ 	.short	(.L_5 - .L_4)
	.align		4
.L_4:
        /*001c*/ 	.word	index@(split_inner_dim_bf16)
        /*0020*/ 	.word	0x0000000e


	//----- nvinfo : EIATTR_FRAME_SIZE
	.align		4
.L_5:
        /*0024*/ 	.byte	0x04, 0x11
        /*0026*/ 	.short	(.L_7 - .L_6)
	.align		4
.L_6:
        /*0028*/ 	.word	index@(split_inner_dim_bf16)
        /*002c*/ 	.word	0x00000000


	//----- nvinfo : EIATTR_REGCOUNT
	.align		4
.L_7:
        /*0030*/ 	.byte	0x04, 0x2f
        /*0032*/ 	.short	(.L_9 - .L_8)
	.align		4
.L_8:
        /*0034*/ 	.word	index@(concat_inner_dim_f32)
        /*0038*/ 	.word	0x0000000e


	//----- nvinfo : EIATTR_FRAME_SIZE
	.align		4
.L_9:
        /*003c*/ 	.byte	0x04, 0x11
        /*003e*/ 	.short	(.L_11 - .L_10)
	.align		4
.L_10:
        /*0040*/ 	.word	index@(concat_inner_dim_f32)
        /*0044*/ 	.word	0x00000000


	//----- nvinfo : EIATTR_REGCOUNT
	.align		4
.L_11:
        /*0048*/ 	.byte	0x04, 0x2f
        /*004a*/ 	.short	(.L_13 - .L_12)
	.align		4
.L_12:
        /*004c*/ 	.word	index@(concat_inner_dim_bf16)
        /*0050*/ 	.word	0x0000000e


	//----- nvinfo : EIATTR_FRAME_SIZE
	.align		4
.L_13:
        /*0054*/ 	.byte	0x04, 0x11
        /*0056*/ 	.short	(.L_15 - .L_14)
	.align		4
.L_14:
        /*0058*/ 	.word	index@(concat_inner_dim_bf16)
        /*005c*/ 	.word	0x00000000


	//----- nvinfo : EIATTR_REGCOUNT
	.align		4
.L_15:
        /*0060*/ 	.byte	0x04, 0x2f
        /*0062*/ 	.short	(.L_17 - .L_16)
	.align		4
.L_16:
        /*0064*/ 	.word	index@(broadcast_to_heads_f32)
        /*0068*/ 	.word	0x0000000e


	//----- nvinfo : EIATTR_FRAME_SIZE
	.align		4
.L_17:
        /*006c*/ 	.byte	0x04, 0x11
        /*006e*/ 	.short	(.L_19 - .L_18)
	.align		4
.L_18:
        /*0070*/ 	.word	index@(broadcast_to_heads_f32)
        /*0074*/ 	.word	0x00000000


	//----- nvinfo : EIATTR_REGCOUNT
	.align		4
.L_19:
        /*0078*/ 	.byte	0x04, 0x2f
        /*007a*/ 	.short	(.L_21 - .L_20)
	.align		4
.L_20:
        /*007c*/ 	.word	index@(broadcast_to_heads_bf16)
        /*0080*/ 	.word	0x0000000e


	//----- nvinfo : EIATTR_FRAME_SIZE
	.align		4
.L_21:
        /*0084*/ 	.byte	0x04, 0x11
        /*0086*/ 	.short	(.L_23 - .L_22)
	.align		4
.L_22:
        /*0088*/ 	.word	index@(broadcast_to_heads_bf16)
        /*008c*/ 	.word	0x00000000


	//----- nvinfo : EIATTR_REGCOUNT
	.align		4
.L_23:
        /*0090*/ 	.byte	0x04, 0x2f
        /*0092*/ 	.short	(.L_25 - .L_24)
	.align		4
.L_24:
        /*0094*/ 	.word	index@(pad_inner_dim_f32)
        /*0098*/ 	.word	0x0000000e


	//----- nvinfo : EIATTR_FRAME_SIZE
	.align		4
.L_25:
        /*009c*/ 	.byte	0x04, 0x11
        /*009e*/ 	.short	(.L_27 - .L_26)
	.align		4
.L_26:
        /*00a0*/ 	.word	index@(pad_inner_dim_f32)
        /*00a4*/ 	.word	0x00000000


	//----- nvinfo : EIATTR_REGCOUNT
	.align		4
.L_27:
        /*00a8*/ 	.byte	0x04, 0x2f
        /*00aa*/ 	.short	(.L_29 - .L_28)
	.align		4
.L_28:
        /*00ac*/ 	.word	index@(pad_inner_dim_bf16)
        /*00b0*/ 	.word	0x0000000c


	//----- nvinfo : EIATTR_FRAME_SIZE
	.align		4
.L_29:
        /*00b4*/ 	.byte	0x04, 0x11
        /*00b6*/ 	.short	(.L_31 - .L_30)
	.align		4
.L_30:
        /*00b8*/ 	.word	index@(pad_inner_dim_bf16)
        /*00bc*/ 	.word	0x00000000


	//----- nvinfo : EIATTR_MIN_STACK_SIZE
	.align		4
.L_31:
        /*00c0*/ 	.byte	0x04, 0x12
        /*00c2*/ 	.short	(.L_33 - .L_32)
	.align		4
.L_32:
        /*00c4*/ 	.word	index@(pad_inner_dim_bf16)
        /*00c8*/ 	.word	0x00000000


	//----- nvinfo : EIATTR_MIN_STACK_SIZE
	.align		4
.L_33:
        /*00cc*/ 	.byte	0x04, 0x12
        /*00ce*/ 	.short	(.L_35 - .L_34)
	.align		4
.L_34:
        /*00d0*/ 	.word	index@(pad_inner_dim_f32)
        /*00d4*/ 	.word	0x00000000


	//----- nvinfo : EIATTR_MIN_STACK_SIZE
	.align		4
.L_35:
        /*00d8*/ 	.byte	0x04, 0x12
        /*00da*/ 	.short	(.L_37 - .L_36)
	.align		4
.L_36:
        /*00dc*/ 	.word	index@(broadcast_to_heads_bf16)
        /*00e0*/ 	.word	0x00000000


	//----- nvinfo : EIATTR_MIN_STACK_SIZE
	.align		4
.L_37:
        /*00e4*/ 	.byte	0x04, 0x12
        /*00e6*/ 	.short	(.L_39 - .L_38)
	.align		4
.L_38:
        /*00e8*/ 	.word	index@(broadcast_to_heads_f32)
        /*00ec*/ 	.word	0x00000000


	//----- nvinfo : EIATTR_MIN_STACK_SIZE
	.align		4
.L_39:
        /*00f0*/ 	.byte	0x04, 0x12
        /*00f2*/ 	.short	(.L_41 - .L_40)
	.align		4
.L_40:
        /*00f4*/ 	.word	index@(concat_inner_dim_bf16)
        /*00f8*/ 	.word	0x00000000


	//----- nvinfo : EIATTR_MIN_STACK_SIZE
	.align		4
.L_41:
        /*00fc*/ 	.byte	0x04, 0x12
        /*00fe*/ 	.short	(.L_43 - .L_42)
	.align		4
.L_42:
        /*0100*/ 	.word	index@(concat_inner_dim_f32)
        /*0104*/ 	.word	0x00000000


	//----- nvinfo : EIATTR_MIN_STACK_SIZE
	.align		4
.L_43:
        /*0108*/ 	.byte	0x04, 0x12
        /*010a*/ 	.short	(.L_45 - .L_44)
	.align		4
.L_44:
        /*010c*/ 	.word	index@(split_inner_dim_bf16)
        /*0110*/ 	.word	0x00000000


	//----- nvinfo : EIATTR_MIN_STACK_SIZE
	.align		4
.L_45:
        /*0114*/ 	.byte	0x04, 0x12
        /*0116*/ 	.short	(.L_47 - .L_46)
	.align		4
.L_46:
        /*0118*/ 	.word	index@(split_inner_dim_f32)
        /*011c*/ 	.word	0x00000000
.L_47:


//--------------------- .nv.compat                --------------------------
	.section	.nv.compat,"",@"SHT_CUDA_COMPAT_INFO"
	.align	4
        /*0000*/ 	.byte	0x02, 0x09, 0x00, 0x00, 0x02, 0x02, 0x01, 0x00, 0x02, 0x05, 0x05, 0x00, 0x03, 0x07, 0x01, 0x01
        /*0010*/ 	.byte	0x02, 0x03, 0x00, 0x00, 0x02, 0x06, 0x01, 0x00, 0x04, 0x0b, 0x08, 0x00, 0x09, 0x00, 0x00, 0x00
        /*0020*/ 	.byte	0x00, 0x00, 0x00, 0x00


//--------------------- .nv.info.pad_inner_dim_bf16 --------------------------
	.section	.nv.info.pad_inner_dim_bf16,"",@"SHT_CUDA_INFO"
	.sectionflags	@""
	.align	4


	//----- nvinfo : EIATTR_CUDA_API_VERSION
	.align		4
        /*0000*/ 	.byte	0x04, 0x37
        /*0002*/ 	.short	(.L_49 - .L_48)
.L_48:
        /*0004*/ 	.word	0x00000082


	//----- nvinfo : EIATTR_KPARAM_INFO
	.align		4
.L_49:
        /*0008*/ 	.byte	0x04, 0x17
        /*000a*/ 	.short	(.L_51 - .L_50)
.L_50:
        /*000c*/ 	.word	0x00000000
        /*0010*/ 	.short	0x0004
        /*0012*/ 	.short	0x0018
        /*0014*/ 	.byte	0x00, 0xf0, 0x11, 0x00


	//----- nvinfo : EIATTR_KPARAM_INFO
	.align		4
.L_51:
        /*0018*/ 	.byte	0x04, 0x17
        /*001a*/ 	.short	(.L_53 - .L_52)
.L_52:
        /*001c*/ 	.word	0x00000000
        /*0020*/ 	.short	0x0003
        /*0022*/ 	.short	0x0014
        /*0024*/ 	.byte	0x00, 0xf0, 0x11, 0x00


	//----- nvinfo : EIATTR_KPARAM_INFO
	.align		4
.L_53:
        /*0028*/ 	.byte	0x04, 0x17
        /*002a*/ 	.short	(.L_55 - .L_54)
.L_54:
        /*002c*/ 	.word	0x00000000
        /*0030*/ 	.short	0x0002
        /*0032*/ 	.short	0x0010
        /*0034*/ 	.byte	0x00, 0xf0, 0x11, 0x00


	//----- nvinfo : EIATTR_KPARAM_INFO
	.align		4
.L_55:
        /*0038*/ 	.byte	0x04, 0x17
        /*003a*/ 	.short	(.L_57 - .L_56)
.L_56:
        /*003c*/ 	.word	0x00000000
        /*0040*/ 	.short	0x0001
        /*0042*/ 	.short	0x0008
        /*0044*/ 	.byte	0x00, 0xf5, 0x21, 0x00


	//----- nvinfo : EIATTR_KPARAM_INFO
	.align		4
.L_57:
        /*0048*/ 	.byte	0x04, 0x17
        /*004a*/ 	.short	(.L_59 - .L_58)
.L_58:
        /*004c*/ 	.word	0x00000000
        /*0050*/ 	.short	0x0000
        /*0052*/ 	.short	0x0000
        /*0054*/ 	.byte	0x00, 0xf5, 0x21, 0x00


	//----- nvinfo : EIATTR_SPARSE_MMA_MASK
	.align		4
.L_59:
        /*0058*/ 	.byte	0x03, 0x50
        /*005a*/ 	.short	0x0000


	//----- nvinfo : EIATTR_MAXREG_COUNT
	.align		4
        /*005c*/ 	.byte	0x03, 0x1b
        /*005e*/ 	.short	0x00ff


	//----- nvinfo : EIATTR_MERCURY_ISA_VERSION
	.align		4
        /*0060*/ 	.byte	0x03, 0x5f
        /*0062*/ 	.short	0x0101


	//----- nvinfo : EIATTR_VRC_CTA_INIT_COUNT
	.align		4
        /*0064*/ 	.byte	0x02, 0x4a
	.zero		1
	.zero		1


	//----- nvinfo : EIATTR_EXIT_INSTR_OFFSETS
	.align		4
        /*0068*/ 	.byte	0x04, 0x1c
        /*006a*/ 	.short	(.L_61 - .L_60)


	//   ....[0]....
.L_60:
        /*006c*/ 	.word	0x00000090


	//   ....[1]....
        /*0070*/ 	.word	0x00000370


	//----- nvinfo : EIATTR_CRS_STACK_SIZE
	.align		4
.L_61:
        /*0074*/ 	.byte	0x04, 0x1e
        /*0076*/ 	.short	(.L_63 - .L_62)
.L_62:
        /*0078*/ 	.word	0x00000000


	//----- nvinfo : EIATTR_CBANK_PARAM_SIZE
	.align		4
.L_63:
        /*007c*/ 	.byte	0x03, 0x19
        /*007e*/ 	.short	0x001c


	//----- nvinfo : EIATTR_PARAM_CBANK
	.align		4
        /*0080*/ 	.byte	0x04, 0x0a
        /*0082*/ 	.short	(.L_65 - .L_64)
	.align		4
.L_64:
        /*0084*/ 	.word	index@(.nv.constant0.pad_inner_dim_bf16)
        /*0088*/ 	.short	0x0380
        /*008a*/ 	.short	0x001c


	//----- nvinfo : EIATTR_SW_WAR
	.align		4
.L_65:
        /*008c*/ 	.byte	0x04, 0x36
        /*008e*/ 	.short	(.L_67 - .L_66)
.L_66:
        /*0090*/ 	.word	0x00000008
.L_67:


//--------------------- .nv.info.pad_inner_dim_f32 --------------------------
	.section	.nv.info.pad_inner_dim_f32,"",@"SHT_CUDA_INFO"
	.sectionflags	@""
	.align	4


	//----- nvinfo : EIATTR_CUDA_API_VERSION
	.align		4
        /*0000*/ 	.byte	0x04, 0x37
        /*0002*/ 	.short	(.L_69 - .L_68)
.L_68:
        /*0004*/ 	.word	0x00000082


	//----- nvinfo : EIATTR_KPARAM_INFO
	.align		4
.L_69:
        /*0008*/ 	.byte	0x04, 0x17
        /*000a*/ 	.short	(.L_71 - .L_70)
.L_70:
        /*000c*/ 	.word	0x00000000
        /*0010*/ 	.short	0x0004
        /*0012*/ 	.short	0x0018
        /*0014*/ 	.byte	0x00, 0xf0, 0x11, 0x00


	//----- nvinfo : EIATTR_KPARAM_INFO
	.align		4
.L_71:
        /*0018*/ 	.byte	0x04, 0x17
        /*001a*/ 	.short	(.L_73 - .L_72)
.L_72:
        /*001c*/ 	.word	0x00000000
        /*0020*/ 	.short	0x0003
        /*0022*/ 	.short	0x0014
        /*0024*/ 	.byte	0x00, 0xf0, 0x11, 0x00


	//----- nvinfo : EIATTR_KPARAM_INFO
	.align		4
.L_73:
        /*0028*/ 	.byte	0x04, 0x17
        /*002a*/ 	.short	(.L_75 - .L_74)
.L_74:
        /*002c*/ 	.word	0x00000000
        /*0030*/ 	.short	0x0002
        /*0032*/ 	.short	0x0010
        /*0034*/ 	.byte	0x00, 0xf0, 0x11, 0x00


	//----- nvinfo : EIATTR_KPARAM_INFO
	.align		4
.L_75:
        /*0038*/ 	.byte	0x04, 0x17
        /*003a*/ 	.short	(.L_77 - .L_76)
.L_76:
        /*003c*/ 	.word	0x00000000
        /*0040*/ 	.short	0x0001
        /*0042*/ 	.short	0x0008
        /*0044*/ 	.byte	0x00, 0xf5, 0x21, 0x00


	//----- nvinfo : EIATTR_KPARAM_INFO
	.align		4
.L_77:
        /*0048*/ 	.byte	0x04, 0x17
        /*004a*/ 	.short	(.L_79 - .L_78)
.L_78:
        /*004c*/ 	.word	0x00000000
        /*0050*/ 	.short	0x0000
        /*0052*/ 	.short	0x0000
        /*0054*/ 	.byte	0x00, 0xf5, 0x21, 0x00


	//----- nvinfo : EIATTR_SPARSE_MMA_MASK
	.align		4
.L_79:
        /*0058*/ 	.byte	0x03, 0x50
        /*005a*/ 	.short	0x0000


	//----- nvinfo : EIATTR_MAXREG_COUNT
	.align		4
        /*005c*/ 	.byte	0x03, 0x1b
        /*005e*/ 	.short	0x00ff


	//----- nvinfo : EIATTR_MERCURY_ISA_VERSION
	.align		4
        /*0060*/ 	.byte	0x03, 0x5f
        /*0062*/ 	.short	0x0101


	//----- nvinfo : EIATTR_VRC_CTA_INIT_COUNT
	.align		4
        /*0064*/ 	.byte	0x02, 0x4a
	.zero		1
	.zero		1


	//----- nvinfo : EIATTR_EXIT_INSTR_OFFSETS
	.align		4
        /*0068*/ 	.byte	0x04, 0x1c
        /*006a*/ 	.short	(.L_81 - .L_80)


	//   ....[0]....
.L_80:
        /*006c*/ 	.word	0x00000090


	//   ....[1]....
        /*0070*/ 	.word	0x00000360


	//----- nvinfo : EIATTR_CRS_STACK_SIZE
	.align		4
.L_81:
        /*0074*/ 	.byte	0x04, 0x1e
        /*0076*/ 	.short	(.L_83 - .L_82)
.L_82:
        /*0078*/ 	.word	0x00000000


	//----- nvinfo : EIATTR_CBANK_PARAM_SIZE
	.align		4
.L_83:
        /*007c*/ 	.byte	0x03, 0x19
        /*007e*/ 	.short	0x001c


	//----- nvinfo : EIATTR_PARAM_CBANK
	.align		4
        /*0080*/ 	.byte	0x04, 0x0a
        /*0082*/ 	.short	(.L_85 - .L_84)
	.align		4
.L_84:
        /*0084*/ 	.word	index@(.nv.constant0.pad_inner_dim_f32)
        /*0088*/ 	.short	0x0380
        /*008a*/ 	.short	0x001c


	//----- nvinfo : EIATTR_SW_WAR
	.align		4
.L_85:
        /*008c*/ 	.byte	0x04, 0x36
        /*008e*/ 	.short	(.L_87 - .L_86)
.L_86:
        /*0090*/ 	.word	0x00000008
.L_87:


//--------------------- .nv.info.broadcast_to_heads_bf16 --------------------------
	.section	.nv.info.broadcast_to_heads_bf16,"",@"SHT_CUDA_INFO"
	.sectionflags	@""
	.align	4


	//----- nvinfo : EIATTR_CUDA_API_VERSION
	.align		4
        /*0000*/ 	.byte	0x04, 0x37
        /*0002*/ 	.short	(.L_89 - .L_88)
.L_88:
        /*0004*/ 	.word	0x00000082


	//----- nvinfo : EIATTR_KPARAM_INFO
	.align		4
.L_89:
        /*0008*/ 	.byte	0x04, 0x17
        /*000a*/ 	.short	(.L_91 - .L_90)
.L_90:
        /*000c*/ 	.word	0x00000000
        /*0010*/ 	.short	0x0003
        /*0012*/ 	.short	0x0014
        /*0014*/ 	.byte	0x00, 0xf0, 0x11, 0x00


	//----- nvinfo : EIATTR_KPARAM_INFO
	.align		4
.L_91:
        /*0018*/ 	.byte	0x04, 0x17
        /*001a*/ 	.short	(.L_93 - .L_92)
.L_92:
        /*001c*/ 	.word	0x00000000
        /*0020*/ 	.short	0x0002
        /*0022*/ 	.short	0x0010
        /*0024*/ 	.byte	0x00, 0xf0, 0x11, 0x00


	//----- nvinfo : EIATTR_KPARAM_INFO
	.align		4
.L_93:
        /*0028*/ 	.byte	0x04, 0x17
        /*002a*/ 	.short	(.L_95 - .L_94)
.L_94:
        /*002c*/ 	.word	0x00000000
        /*0030*/ 	.short	0x0001
        /*0032*/ 	.short	0x0008
        /*0034*/ 	.byte	0x00, 0xf5, 0x21, 0x00


	//----- nvinfo : EIATTR_KPARAM_INFO
	.align		4
.L_95:
        /*0038*/ 	.byte	0x04, 0x17
        /*003a*/ 	.short	(.L_97 - .L_96)
.L_96:
        /*003c*/ 	.word	0x00000000
        /*0040*/ 	.short	0x0000
        /*0042*/ 	.short	0x0000
        /*0044*/ 	.byte	0x00, 0xf5, 0x21, 0x00


	//----- nvinfo : EIATTR_SPARSE_MMA_MASK
	.align		4
.L_97:
        /*0048*/ 	.byte	0x03, 0x50
        /*004a*/ 	.short	0x0000


	//----- nvinfo : EIATTR_MAXREG_COUNT
	.align		4
        /*004c*/ 	.byte	0x03, 0x1b
        /*004e*/ 	.short	0x00ff


	//----- nvinfo : EIATTR_MERCURY_ISA_VERSION
	.align		4
        /*0050*/ 	.byte	0x03, 0x5f
        /*0052*/ 	.short	0x0101


	//----- nvinfo : EIATTR_VRC_CTA_INIT_COUNT
	.align		4
        /*0054*/ 	.byte	0x02, 0x4a
	.zero		1
	.zero		1


	//----- nvinfo : EIATTR_EXIT_INSTR_OFFSETS
	.align		4
        /*0058*/ 	.byte	0x04, 0x1c
        /*005a*/ 	.short	(.L_99 - .L_98)


	//   ....[0]....
.L_98:
        /*005c*/ 	.word	0x00000080


	//   ....[1]....
        /*0060*/ 	.word	0x00000250


	//----- nvinfo : EIATTR_CBANK_PARAM_SIZE
	.align		4
.L_99:
        /*0064*/ 	.byte	0x03, 0x19
        /*0066*/ 	.short	0x0018


	//----- nvinfo : EIATTR_PARAM_CBANK
	.align		4
        /*0068*/ 	.byte	0x04, 0x0a
        /*006a*/ 	.short	(.L_101 - .L_100)
	.align		4
.L_100:
        /*006c*/ 	.word	index@(.nv.constant0.broadcast_to_heads_bf16)
        /*0070*/ 	.short	0x0380
        /*0072*/ 	.short	0x0018


	//----- nvinfo : EIATTR_SW_WAR
	.align		4
.L_101:
        /*0074*/ 	.byte	0x04, 0x36
        /*0076*/ 	.short	(.L_103 - .L_102)
.L_102:
        /*0078*/ 	.word	0x00000008
.L_103:


//--------------------- .nv.info.broadcast_to_heads_f32 --------------------------
	.section	.nv.info.broadcast_to_heads_f32,"",@"SHT_CUDA_INFO"
	.sectionflags	@""
	.align	4


	//----- nvinfo : EIATTR_CUDA_API_VERSION
	.align		4
        /*0000*/ 	.byte	0x04, 0x37
        /*0002*/ 	.short	(.L_105 - .L_104)
.L_104:
        /*0004*/ 	.word	0x00000082


	//----- nvinfo : EIATTR_KPARAM_INFO
	.align		4
.L_105:
        /*0008*/ 	.byte	0x04, 0x17
        /*000a*/ 	.short	(.L_107 - .L_106)
.L_106:
        /*000c*/ 	.word	0x00000000
        /*0010*/ 	.short	0x0003
        /*0012*/ 	.short	0x0014
        /*0014*/ 	.byte	0x00, 0xf0, 0x11, 0x00


	//----- nvinfo : EIATTR_KPARAM_INFO
	.align		4
.L_107:
        /*0018*/ 	.byte	0x04, 0x17
        /*001a*/ 	.short	(.L_109 - .L_108)
.L_108:
        /*001c*/ 	.word	0x00000000
        /*0020*/ 	.short	0x0002
        /*0022*/ 	.short	0x0010
        /*0024*/ 	.byte	0x00, 0xf0, 0x11, 0x00


	//----- nvinfo : EIATTR_KPARAM_INFO
	.align		4
.L_109:
        /*0028*/ 	.byte	0x04, 0x17
        /*002a*/ 	.short	(.L_111 - .L_110)
.L_110:
        /*002c*/ 	.word	0x00000000
        /*0030*/ 	.short	0x0001
        /*0032*/ 	.short	0x0008
        /*0034*/ 	.byte	0x00, 0xf5, 0x21, 0x00


	//----- nvinfo : EIATTR_KPARAM_INFO
	.align		4
.L_111:
        /*0038*/ 	.byte	0x04, 0x17
        /*003a*/ 	.short	(.L_113 - .L_112)
.L_112:
        /*003c*/ 	.word	0x00000000
        /*0040*/ 	.short	0x0000
        /*0042*/ 	.short	0x0000
        /*0044*/ 	.byte	0x00, 0xf5, 0x21, 0x00


	//----- nvinfo : EIATTR_SPARSE_MMA_MASK
	.align		4
.L_113:
        /*0048*/ 	.byte	0x03, 0x50
        /*004a*/ 	.short	0x0000


	//----- nvinfo : EIATTR_MAXREG_COUNT
	.align		4
        /*004c*/ 	.byte	0x03, 0x1b
        /*004e*/ 	.short	0x00ff


	//----- nvinfo : EIATTR_MERCURY_ISA_VERSION
	.align		4
        /*0050*/ 	.byte	0x03, 0x5f
        /*0052*/ 	.short	0x0101


	//----- nvinfo : EIATTR_VRC_CTA_INIT_COUNT
	.align		4
        /*0054*/ 	.byte	0x02, 0x4a
	.zero		1
	.zero		1


	//----- nvinfo : EIATTR_EXIT_INSTR_OFFSETS
	.align		4
        /*0058*/ 	.byte	0x04, 0x1c
        /*005a*/ 	.short	(.L_115 - .L_114)


	//   ....[0]....
.L_114:
        /*005c*/ 	.word	0x00000080


	//   ....[1]....
        /*0060*/ 	.word	0x00000250


	//----- nvinfo : EIATTR_CBANK_PARAM_SIZE
	.align		4
.L_115:
        /*0064*/ 	.byte	0x03, 0x19
        /*0066*/ 	.short	0x0018


	//----- nvinfo : EIATTR_PARAM_CBANK
	.align		4
        /*0068*/ 	.byte	0x04, 0x0a
        /*006a*/ 	.short	(.L_117 - .L_116)
	.align		4
.L_116:
        /*006c*/ 	.word	index@(.nv.constant0.broadcast_to_heads_f32)
        /*0070*/ 	.short	0x0380
        /*0072*/ 	.short	0x0018


	//----- nvinfo : EIATTR_SW_WAR
	.align		4
.L_117:
        /*0074*/ 	.byte	0x04, 0x36
        /*0076*/ 	.short	(.L_119 - .L_118)
.L_118:
        /*0078*/ 	.word	0x00000008
.L_119:


//--------------------- .nv.info.concat_inner_dim_bf16 --------------------------
	.section	.nv.info.concat_inner_dim_bf16,"",@"SHT_CUDA_INFO"
	.sectionflags	@""
	.align	4


	//----- nvinfo : EIATTR_CUDA_API_VERSION
	.align		4
        /*0000*/ 	.byte	0x04, 0x37
        /*0002*/ 	.short	(.L_121 - .L_120)
.L_120:
        /*0004*/ 	.word	0x00000082


	//----- nvinfo : EIATTR_KPARAM_INFO
	.align		4
.L_121:
        /*0008*/ 	.byte	0x04, 0x17
        /*000a*/ 	.short	(.L_123 - .L_122)
.L_122:
        /*000c*/ 	.word	0x00000000
        /*0010*/ 	.short	0x0005
        /*0012*/ 	.short	0x0020
        /*0014*/ 	.byte	0x00, 0xf0, 0x11, 0x00


	//----- nvinfo : EIATTR_KPARAM_INFO
	.align		4
.L_123:
        /*0018*/ 	.byte	0x04, 0x17
        /*001a*/ 	.short	(.L_125 - .L_124)
.L_124:
        /*001c*/ 	.word	0x00000000
        /*0020*/ 	.short	0x0004
        /*0022*/ 	.short	0x001c
        /*0024*/ 	.byte	0x00, 0xf0, 0x11, 0x00


	//----- nvinfo : EIATTR_KPARAM_INFO
	.align		4
.L_125:
        /*0028*/ 	.byte	0x04, 0x17
        /*002a*/ 	.short	(.L_127 - .L_126)
.L_126:
        /*002c*/ 	.word	0x00000000
        /*0030*/ 	.short	0x0003
        /*0032*/ 	.short	0x0018
        /*0034*/ 	.byte	0x00, 0xf0, 0x11, 0x00


	//----- nvinfo : EIATTR_KPARAM_INFO
	.align		4
.L_127:
        /*0038*/ 	.byte	0x04, 0x17
        /*003a*/ 	.short	(.L_129 - .L_128)
.L_128:
        /*003c*/ 	.word	0x00000000
        /*0040*/ 	.short	0x0002
        /*0042*/ 	.short	0x0010
        /*0044*/ 	.byte	0x00, 0xf5, 0x21, 0x00


	//----- nvinfo : EIATTR_KPARAM_INFO
	.align		4
.L_129:
        /*0048*/ 	.byte	0x04, 0x17
        /*004a*/ 	.short	(.L_131 - .L_130)
.L_130:
        /*004c*/ 	.word	0x00000000
        /*0050*/ 	.short	0x0001
        /*0052*/ 	.short	0x0008
        /*0054*/ 	.byte	0x00, 0xf5, 0x21, 0x00


	//----- nvinfo : EIATTR_KPARAM_INFO
	.align		4
.L_131:
        /*0058*/ 	.byte	0x04, 0x17
        /*005a*/ 	.short	(.L_133 - .L_132)
.L_132:
        /*005c*/ 	.word	0x00000000
        /*0060*/ 	.short	0x0000
        /*0062*/ 	.short	0x0000
        /*0064*/ 	.byte	0x00, 0xf5, 0x21, 0x00


	//----- nvinfo : EIATTR_SPARSE_MMA_MASK
	.align		4
.L_133:
        /*0068*/ 	.byte	0x03, 0x50
        /*006a*/ 	.short	0x0000


	//----- nvinfo : EIATTR_MAXREG_COUNT
	.align		4
        /*006c*/ 	.byte	0x03, 0x1b
        /*006e*/ 	.short	0x00ff


	//----- nvinfo : EIATTR_MERCURY_ISA_VERSION
	.align		4
        /*0070*/ 	.byte	0x03, 0x5f
        /*0072*/ 	.short	0x0101


	//----- nvinfo : EIATTR_VRC_CTA_INIT_COUNT
	.align		4
        /*0074*/ 	.byte	0x02, 0x4a
	.zero		1
	.zero		1


	//----- nvinfo : EIATTR_EXIT_INSTR_OFFSETS
	.align		4
        /*0078*/ 	.byte	0x04, 0x1c
        /*007a*/ 	.short	(.L_135 - .L_134)


	//   ....[0]....
.L_134:
        /*007c*/ 	.word	0x000000a0


	//   ....[1]....
        /*0080*/ 	.word	0x00000310


	//   ....[2]....
        /*0084*/ 	.word	0x000003a0


	//----- nvinfo : EIATTR_CRS_STACK_SIZE
	.align		4
.L_135:
        /*0088*/ 	.byte	0x04, 0x1e
        /*008a*/ 	.short	(.L_137 - .L_136)
.L_136:
        /*008c*/ 	.word	0x00000000


	//----- nvinfo : EIATTR_CBANK_PARAM_SIZE
	.align		4
.L_137:
        /*0090*/ 	.byte	0x03, 0x19
        /*0092*/ 	.short	0x0024


	//----- nvinfo : EIATTR_PARAM_CBANK
	.align		4
        /*0094*/ 	.byte	0x04, 0x0a
        /*0096*/ 	.short	(.L_139 - .L_138)
	.align		4
.L_138:
        /*0098*/ 	.word	index@(.nv.constant0.concat_inner_dim_bf16)
        /*009c*/ 	.short	0x0380
        /*009e*/ 	.short	0x0024


	//----- nvinfo : EIATTR_SW_WAR
	.align		4
.L_139:
        /*00a0*/ 	.byte	0x04, 0x36
        /*00a2*/ 	.short	(.L_141 - .L_140)
.L_140:
        /*00a4*/ 	.word	0x00000008
.L_141:


//--------------------- .nv.info.concat_inner_dim_f32 --------------------------
	.section	.nv.info.concat_inner_dim_f32,"",@"SHT_CUDA_INFO"
	.sectionflags	@""
	.align	4


	//----- nvinfo : EIATTR_CUDA_API_VERSION
	.align		4
        /*0000*/ 	.byte	0x04, 0x37
        /*0002*/ 	.short	(.L_143 - .L_142)
.L_142:
        /*0004*/ 	.word	0x00000082


	//----- nvinfo : EIATTR_KPARAM_INFO
	.align		4
.L_143:
        /*0008*/ 	.byte	0x04, 0x17
        /*000a*/ 	.short	(.L_145 - .L_144)
.L_144:
        /*000c*/ 	.word	0x00000000
        /*0010*/ 	.short	0x0005
        /*0012*/ 	.short	0x0020
        /*0014*/ 	.byte	0x00, 0xf0, 0x11, 0x00


	//----- nvinfo : EIATTR_KPARAM_INFO
	.align		4
.L_145:
        /*0018*/ 	.byte	0x04, 0x17
        /*001a*/ 	.short	(.L_147 - .L_146)
.L_146:
        /*001c*/ 	.word	0x00000000
        /*0020*/ 	.short	0x0004
        /*0022*/ 	.short	0x001c
        /*0024*/ 	.byte	0x00, 0xf0, 0x11, 0x00


	//----- nvinfo : EIATTR_KPARAM_INFO
	.align		4
.L_147:
        /*0028*/ 	.byte	0x04, 0x17
        /*002a*/ 	.short	(.L_149 - .L_148)
.L_148:
        /*002c*/ 	.word	0x00000000
        /*0030*/ 	.short	0x0003
        /*0032*/ 	.short	0x0018
        /*0034*/ 	.byte	0x00, 0xf0, 0x11, 0x00


	//----- nvinfo : EIATTR_KPARAM_INFO
	.align		4
.L_149:
        /*0038*/ 	.byte	0x04, 0x17
        /*003a*/ 	.short	(.L_151 - .L_150)
.L_150:
        /*003c*/ 	.word	0x00000000
        /*0040*/ 	.short	0x0002
        /*0042*/ 	.short	0x0010
        /*0044*/ 	.byte	0x00, 0xf5, 0x21, 0x00


	//----- nvinfo : EIATTR_KPARAM_INFO
	.align		4
.L_151:
        /*0048*/ 	.byte	0x04, 0x17
        /*004a*/ 	.short	(.L_153 - .L_152)
.L_152:
        /*004c*/ 	.word	0x00000000
        /*0050*/ 	.short	0x0001
        /*0052*/ 	.short	0x0008
        /*0054*/ 	.byte	0x00, 0xf5, 0x21, 0x00


	//----- nvinfo : EIATTR_KPARAM_INFO
	.align		4
.L_153:
        /*0058*/ 	.byte	0x04, 0x17
        /*005a*/ 	.short	(.L_155 - .L_154)
.L_154:
        /*005c*/ 	.word	0x00000000
        /*0060*/ 	.short	0x0000
        /*0062*/ 	.short	0x0000
        /*0064*/ 	.byte	0x00, 0xf5, 0x21, 0x00


	//----- nvinfo : EIATTR_SPARSE_MMA_MASK
	.align		4
.L_155:
        /*0068*/ 	.byte	0x03, 0x50
        /*006a*/ 	.short	0x0000


	//----- nvinfo : EIATTR_MAXREG_COUNT
	.align		4
        /*006c*/ 	.byte	0x03, 0x1b
        /*006e*/ 	.short	0x00ff


	//----- nvinfo : EIATTR_MERCURY_ISA_VERSION
	.align		4
        /*0070*/ 	.byte	0x03, 0x5f
        /*0072*/ 	.short	0x0101


	//----- nvinfo : EIATTR_VRC_CTA_INIT_COUNT
	.align		4
        /*0074*/ 	.byte	0x02, 0x4a
	.zero		1
	.zero		1


	//----- nvinfo : EIATTR_EXIT_INSTR_OFFSETS
	.align		4
        /*0078*/ 	.byte	0x04, 0x1c
        /*007a*/ 	.short	(.L_157 - .L_156)


	//   ....[0]....
.L_156:
        /*007c*/ 	.word	0x000000a0


	//   ....[1]....
        /*0080*/ 	.word	0x00000310


	//   ....[2]....
        /*0084*/ 	.word	0x000003a0


	//----- nvinfo : EIATTR_CRS_STACK_SIZE
	.align		4
.L_157:
        /*0088*/ 	.byte	0x04, 0x1e
        /*008a*/ 	.short	(.L_159 - .L_158)
.L_158:
        /*008c*/ 	.word	0x00000000


	//----- nvinfo : EIATTR_CBANK_PARAM_SIZE
	.align		4
.L_159:
        /*0090*/ 	.byte	0x03, 0x19
        /*0092*/ 	.short	0x0024


	//----- nvinfo : EIATTR_PARAM_CBANK
	.align		4
        /*0094*/ 	.byte	0x04, 0x0a
        /*0096*/ 	.short	(.L_161 - .L_160)
	.align		4
.L_160:
        /*0098*/ 	.word	index@(.nv.constant0.concat_inner_dim_f32)
        /*009c*/ 	.short	0x0380
        /*009e*/ 	.short	0x0024


	//----- nvinfo : EIATTR_SW_WAR
	.align		4
.L_161:
        /*00a0*/ 	.byte	0x04, 0x36
        /*00a2*/ 	.short	(.L_163 - .L_162)
.L_162:
        /*00a4*/ 	.word	0x00000008
.L_163:


//--------------------- .nv.info.split_inner_dim_bf16 --------------------------
	.section	.nv.info.split_inner_dim_bf16,"",@"SHT_CUDA_INFO"
	.sectionflags	@""
	.align	4


	//----- nvinfo : EIATTR_CUDA_API_VERSION
	.align		4
        /*0000*/ 	.byte	0x04, 0x37
        /*0002*/ 	.short	(.L_165 - .L_164)
.L_164:
        /*0004*/ 	.word	0x00000082


	//----- nvinfo : EIATTR_KPARAM_INFO
	.align		4
.L_165:
        /*0008*/ 	.byte	0x04, 0x17
        /*000a*/ 	.short	(.L_167 - .L_166)
.L_166:
        /*000c*/ 	.word	0x00000000
        /*0010*/ 	.short	0x0005
        /*0012*/ 	.short	0x0020
        /*0014*/ 	.byte	0x00, 0xf0, 0x11, 0x00


	//----- nvinfo : EIATTR_KPARAM_INFO
	.align		4
.L_167:
        /*0018*/ 	.byte	0x04, 0x17
        /*001a*/ 	.short	(.L_169 - .L_168)
.L_168:
        /*001c*/ 	.word	0x00000000
        /*0020*/ 	.short	0x0004
        /*0022*/ 	.short	0x001c
        /*0024*/ 	.byte	0x00, 0xf0, 0x11, 0x00


	//----- nvinfo : EIATTR_KPARAM_INFO
	.align		4
.L_169:
        /*0028*/ 	.byte	0x04, 0x17
        /*002a*/ 	.short	(.L_171 - .L_170)
.L_170:
        /*002c*/ 	.word	0x00000000
        /*0030*/ 	.short	0x0003
        /*0032*/ 	.short	0x0018
        /*0034*/ 	.byte	0x00, 0xf0, 0x11, 0x00


	//----- nvinfo : EIATTR_KPARAM_INFO
	.align		4
.L_171:
        /*0038*/ 	.byte	0x04, 0x17
        /*003a*/ 	.short	(.L_173 - .L_172)
.L_172:
        /*003c*/ 	.word	0x00000000
        /*0040*/ 	.short	0x0002
        /*0042*/ 	.short	0x0010
        /*0044*/ 	.byte	0x00, 0xf5, 0x21, 0x00


	//----- nvinfo : EIATTR_KPARAM_INFO
	.align		4
.L_173:
        /*0048*/ 	.byte	0x04, 0x17
        /*004a*/ 	.short	(.L_175 - .L_174)
.L_174:
        /*004c*/ 	.word	0x00000000
        /*0050*/ 	.short	0x0001
        /*0052*/ 	.short	0x0008
        /*0054*/ 	.byte	0x00, 0xf5, 0x21, 0x00


	//----- nvinfo : EIATTR_KPARAM_INFO
	.align		4
.L_175:
        /*0058*/ 	.byte	0x04, 0x17
        /*005a*/ 	.short	(.L_177 - .L_176)
.L_176:
        /*005c*/ 	.word	0x00000000
        /*0060*/ 	.short	0x0000
        /*0062*/ 	.short	0x0000
        /*0064*/ 	.byte	0x00, 0xf5, 0x21, 0x00


	//----- nvinfo : EIATTR_SPARSE_MMA_MASK
	.align		4
.L_177:
        /*0068*/ 	.byte	0x03, 0x50
        /*006a*/ 	.short	0x0000


	//----- nvinfo : EIATTR_MAXREG_COUNT
	.align		4
        /*006c*/ 	.byte	0x03, 0x1b
        /*006e*/ 	.short	0x00ff


	//----- nvinfo : EIATTR_MERCURY_ISA_VERSION
	.align		4
        /*0070*/ 	.byte	0x03, 0x5f
        /*0072*/ 	.short	0x0101


	//----- nvinfo : EIATTR_VRC_CTA_INIT_COUNT
	.align		4
        /*0074*/ 	.byte	0x02, 0x4a
	.zero		1
	.zero		1


	//----- nvinfo : EIATTR_EXIT_INSTR_OFFSETS
	.align		4
        /*0078*/ 	.byte	0x04, 0x1c
        /*007a*/ 	.short	(.L_179 - .L_178)


	//   ....[0]....
.L_178:
        /*007c*/ 	.word	0x000000a0


	//   ....[1]....
        /*0080*/ 	.word	0x00000310


	//   ....[2]....
        /*0084*/ 	.word	0x000003a0


	//----- nvinfo : EIATTR_CRS_STACK_SIZE
	.align		4
.L_179:
        /*0088*/ 	.byte	0x04, 0x1e
        /*008a*/ 	.short	(.L_181 - .L_180)
.L_180:
        /*008c*/ 	.word	0x00000000


	//----- nvinfo : EIATTR_CBANK_PARAM_SIZE
	.align		4
.L_181:
        /*0090*/ 	.byte	0x03, 0x19
        /*0092*/ 	.short	0x0024


	//----- nvinfo : EIATTR_PARAM_CBANK
	.align		4
        /*0094*/ 	.byte	0x04, 0x0a
        /*0096*/ 	.short	(.L_183 - .L_182)
	.align		4
.L_182:
        /*0098*/ 	.word	index@(.nv.constant0.split_inner_dim_bf16)
        /*009c*/ 	.short	0x0380
        /*009e*/ 	.short	0x0024


	//----- nvinfo : EIATTR_SW_WAR
	.align		4
.L_183:
        /*00a0*/ 	.byte	0x04, 0x36
        /*00a2*/ 	.short	(.L_185 - .L_184)
.L_184:
        /*00a4*/ 	.word	0x00000008
.L_185:


//--------------------- .nv.info.split_inner_dim_f32 --------------------------
	.section	.nv.info.split_inner_dim_f32,"",@"SHT_CUDA_INFO"
	.sectionflags	@""
	.align	4


	//----- nvinfo : EIATTR_CUDA_API_VERSION
	.align		4
        /*0000*/ 	.byte	0x04, 0x37
        /*0002*/ 	.short	(.L_187 - .L_186)
.L_186:
        /*0004*/ 	.word	0x00000082


	//----- nvinfo : EIATTR_KPARAM_INFO
	.align		4
.L_187:
        /*0008*/ 	.byte	0x04, 0x17
        /*000a*/ 	.short	(.L_189 - .L_188)
.L_188:
        /*000c*/ 	.word	0x00000000
        /*0010*/ 	.short	0x0005
        /*0012*/ 	.short	0x0020
        /*0014*/ 	.byte	0x00, 0xf0, 0x11, 0x00


	//----- nvinfo : EIATTR_KPARAM_INFO
	.align		4
.L_189:
        /*0018*/ 	.byte	0x04, 0x17
        /*001a*/ 	.short	(.L_191 - .L_190)
.L_190:
        /*001c*/ 	.word	0x00000000
        /*0020*/ 	.short	0x0004
        /*0022*/ 	.short	0x001c
        /*0024*/ 	.byte	0x00, 0xf0, 0x11, 0x00


	//----- nvinfo : EIATTR_KPARAM_INFO
	.align		4
.L_191:
        /*0028*/ 	.byte	0x04, 0x17
        /*002a*/ 	.short	(.L_193 - .L_192)
.L_192:
        /*002c*/ 	.word	0x00000000
        /*0030*/ 	.short	0x0003
        /*0032*/ 	.short	0x0018
        /*0034*/ 	.byte	0x00, 0xf0, 0x11, 0x00


	//----- nvinfo : EIATTR_KPARAM_INFO
	.align		4
.L_193:
        /*0038*/ 	.byte	0x04, 0x17
        /*003a*/ 	.short	(.L_195 - .L_194)
.L_194:
        /*003c*/ 	.word	0x00000000
        /*0040*/ 	.short	0x0002
        /*0042*/ 	.short	0x0010
        /*0044*/ 	.byte	0x00, 0xf5, 0x21, 0x00


	//----- nvinfo : EIATTR_KPARAM_INFO
	.align		4
.L_195:
        /*0048*/ 	.byte	0x04, 0x17
        /*004a*/ 	.short	(.L_197 - .L_196)
.L_196:
        /*004c*/ 	.word	0x00000000
        /*0050*/ 	.short	0x0001
        /*0052*/ 	.short	0x0008
        /*0054*/ 	.byte	0x00, 0xf5, 0x21, 0x00


	//----- nvinfo : EIATTR_KPARAM_INFO
	.align		4
.L_197:
        /*0058*/ 	.byte	0x04, 0x17
        /*005a*/ 	.short	(.L_199 - .L_198)
.L_198:
        /*005c*/ 	.word	0x00000000
        /*0060*/ 	.short	0x0000
        /*0062*/ 	.short	0x0000
        /*0064*/ 	.byte	0x00, 0xf5, 0x21, 0x00


	//----- nvinfo : EIATTR_SPARSE_MMA_MASK
	.align		4
.L_199:
        /*0068*/ 	.byte	0x03, 0x50
        /*006a*/ 	.short	0x0000


	//----- nvinfo : EIATTR_MAXREG_COUNT
	.align		4
        /*006c*/ 	.byte	0x03, 0x1b
        /*006e*/ 	.short	0x00ff


	//----- nvinfo : EIATTR_MERCURY_ISA_VERSION
	.align		4
        /*0070*/ 	.byte	0x03, 0x5f
        /*0072*/ 	.short	0x0101


	//----- nvinfo : EIATTR_VRC_CTA_INIT_COUNT
	.align		4
        /*0074*/ 	.byte	0x02, 0x4a
	.zero		1
	.zero		1


	//----- nvinfo : EIATTR_EXIT_INSTR_OFFSETS
	.align		4
        /*0078*/ 	.byte	0x04, 0x1c
        /*007a*/ 	.short	(.L_201 - .L_200)


	//   ....[0]....
.L_200:
        /*007c*/ 	.word	0x000000a0


	//   ....[1]....
        /*0080*/ 	.word	0x00000310


	//   ....[2]....
        /*0084*/ 	.word	0x000003a0


	//----- nvinfo : EIATTR_CRS_STACK_SIZE
	.align		4
.L_201:
        /*0088*/ 	.byte	0x04, 0x1e
        /*008a*/ 	.short	(.L_203 - .L_202)
.L_202:
        /*008c*/ 	.word	0x00000000


	//----- nvinfo : EIATTR_CBANK_PARAM_SIZE
	.align		4
.L_203:
        /*0090*/ 	.byte	0x03, 0x19
        /*0092*/ 	.short	0x0024


	//----- nvinfo : EIATTR_PARAM_CBANK
	.align		4
        /*0094*/ 	.byte	0x04, 0x0a
        /*0096*/ 	.short	(.L_205 - .L_204)
	.align		4
.L_204:
        /*0098*/ 	.word	index@(.nv.constant0.split_inner_dim_f32)
        /*009c*/ 	.short	0x0380
        /*009e*/ 	.short	0x0024


	//----- nvinfo : EIATTR_SW_WAR
	.align		4
.L_205:
        /*00a0*/ 	.byte	0x04, 0x36
        /*00a2*/ 	.short	(.L_207 - .L_206)
.L_206:
        /*00a4*/ 	.word	0x00000008
.L_207:


//--------------------- .nv.callgraph             --------------------------
	.section	.nv.callgraph,"",@"SHT_CUDA_CALLGRAPH"
	.align	4
	.sectionentsize	8
	.align		4
        /*0000*/ 	.word	0x00000000
	.align		4
        /*0004*/ 	.word	0xffffffff
	.align		4
        /*0008*/ 	.word	0x00000000
	.align		4
        /*000c*/ 	.word	0xfffffffe
	.align		4
        /*0010*/ 	.word	0x00000000
	.align		4
        /*0014*/ 	.word	0xfffffffd
	.align		4
        /*0018*/ 	.word	0x00000000
	.align		4
        /*001c*/ 	.word	0xfffffffc


//--------------------- .text.pad_inner_dim_bf16  --------------------------
	.section	.text.pad_inner_dim_bf16,"ax",@progbits
	.align	128
        .global         pad_inner_dim_bf16
        .type           pad_inner_dim_bf16,@function
        .size           pad_inner_dim_bf16,(.L_x_17 - pad_inner_dim_bf16)
        .other          pad_inner_dim_bf16,@"STO_CUDA_ENTRY STV_DEFAULT"
pad_inner_dim_bf16:
.text.pad_inner_dim_bf16:
[----:B------:R-:W-:Y:S01]  /*0000*/  LDC R1, c[0x0][0x37c] ;  /* 0x0000df00ff017b82 */ /* 0x000fe20000000800 */
[----:B------:R-:W0:Y:S07]  /*0010*/  S2R R3, SR_TID.X ;  /* 0x0000000000037919 */ /* 0x000e2e0000002100 */
[----:B------:R-:W0:Y:S01]  /*0020*/  S2UR UR4, SR_CTAID.X ;  /* 0x00000000000479c3 */ /* 0x000e220000002500 */
[----:B------:R-:W1:Y:S07]  /*0030*/  LDCU UR5, c[0x0][0x390] ;  /* 0x00007200ff0577ac */ /* 0x000e6e0008000800 */
[----:B------:R-:W0:Y:S08]  /*0040*/  LDC R0, c[0x0][0x360] ;  /* 0x0000d800ff007b82 */ /* 0x000e300000000800 */
[----:B------:R-:W1:Y:S01]  /*0050*/  LDC R9, c[0x0][0x398] ;  /* 0x0000e600ff097b82 */ /* 0x000e620000000800 */
[----:B0-----:R-:W-:-:S02]  /*0060*/  IMAD R0, R0, UR4, R3 ;  /* 0x0000000400007c24 */ /* 0x001fc4000f8e0203 */
[----:B-1----:R-:W-:-:S05]  /*0070*/  IMAD R3, R9, UR5, RZ ;  /* 0x0000000509037c24 */ /* 0x002fca000f8e02ff */
[----:B------:R-:W-:-:S13]  /*0080*/  ISETP.GE.AND P0, PT, R0, R3, PT ;  /* 0x000000030000720c */ /* 0x000fda0003f06270 */
[----:B------:R-:W-:Y:S05]  /*0090*/  @P0 EXIT ;  /* 0x000000000000094d */ /* 0x000fea0003800000 */
[----:B------:R-:W-:Y:S01]  /*00a0*/  IABS R6, R9 ;  /* 0x0000000900067213 */ /* 0x000fe20000000000 */
[----:B------:R-:W0:Y:S01]  /*00b0*/  LDCU UR6, c[0x0][0x394] ;  /* 0x00007280ff0677ac */ /* 0x000e220008000800 */
[----:B------:R-:W-:Y:S01]  /*00c0*/  IABS R7, R0 ;  /* 0x0000000000077213 */ /* 0x000fe20000000000 */
[----:B------:R-:W-:Y:S01]  /*00d0*/  BSSY.RECONVERGENT B0, `(.L_x_0) ;  /* 0x0000026000007945 */ /* 0x000fe20003800200 */
[----:B------:R-:W1:Y:S01]  /*00e0*/  I2F.RP R4, R6 ;  /* 0x0000000600047306 */ /* 0x000e620000209400 */
[----:B------:R-:W-:Y:S01]  /*00f0*/  ISETP.GE.AND P2, PT, R0, RZ, PT ;  /* 0x000000ff0000720c */ /* 0x000fe20003f46270 */
[----:B------:R-:W2:Y:S06]  /*0100*/  LDCU.64 UR4, c[0x0][0x358] ;  /* 0x00006b00ff0477ac */ /* 0x000eac0008000a00 */
[----:B-1----:R-:W1:Y:S02]  /*0110*/  MUFU.RCP R4, R4 ;  /* 0x0000000400047308 */ /* 0x002e640000001000 */
[----:B-1----:R-:W-:-:S06]  /*0120*/  VIADD R2, R4, 0xffffffe ;  /* 0x0ffffffe04027836 */ /* 0x002fcc0000000000 */
[----:B------:R1:W3:Y:S02]  /*0130*/  F2I.FTZ.U32.TRUNC.NTZ R3, R2 ;  /* 0x0000000200037305 */ /* 0x0002e4000021f000 */
[----:B-1----:R-:W-:Y:S02]  /*0140*/  IMAD.MOV.U32 R2, RZ, RZ, RZ ;  /* 0x000000ffff027224 */ /* 0x002fe400078e00ff */
[----:B---3--:R-:W-:-:S04]  /*0150*/  IMAD.MOV R5, RZ, RZ, -R3 ;  /* 0x000000ffff057224 */ /* 0x008fc800078e0a03 */
[----:B------:R-:W-:-:S04]  /*0160*/  IMAD R5, R5, R6, RZ ;  /* 0x0000000605057224 */ /* 0x000fc800078e02ff */
[----:B------:R-:W-:-:S06]  /*0170*/  IMAD.HI.U32 R3, R3, R5, R2 ;  /* 0x0000000503037227 */ /* 0x000fcc00078e0002 */
[----:B------:R-:W-:-:S05]  /*0180*/  IMAD.HI.U32 R5, R3, R7, RZ ;  /* 0x0000000703057227 */ /* 0x000fca00078e00ff */
[----:B------:R-:W-:-:S05]  /*0190*/  IADD3 R3, PT, PT, -R5, RZ, RZ ;  /* 0x000000ff05037210 */ /* 0x000fca0007ffe1ff */
[----:B------:R-:W-:Y:S01]  /*01a0*/  IMAD R3, R6, R3, R7 ;  /* 0x0000000306037224 */ /* 0x000fe200078e0207 */
[----:B------:R-:W-:-:S04]  /*01b0*/  LOP3.LUT R7, RZ, R9, RZ, 0x33, !PT ;  /* 0x00000009ff077212 */ /* 0x000fc800078e33ff */
[----:B------:R-:W-:-:S13]  /*01c0*/  ISETP.GT.U32.AND P0, PT, R6, R3, PT ;  /* 0x000000030600720c */ /* 0x000fda0003f04070 */
[----:B------:R-:W-:-:S04]  /*01d0*/  @!P0 IMAD.IADD R3, R3, 0x1, -R6 ;  /* 0x0000000103038824 */ /* 0x000fc800078e0a06 */
[----:B------:R-:W-:Y:S01]  /*01e0*/  IMAD.IADD R2, R3, 0x1, -R6 ;  /* 0x0000000103027824 */ /* 0x000fe200078e0a06 */
[----:B------:R-:W-:-:S04]  /*01f0*/  ISETP.GT.U32.AND P1, PT, R6, R3, PT ;  /* 0x000000030600720c */ /* 0x000fc80003f24070 */
[----:B------:R-:W-:Y:S02]  /*0200*/  SEL R2, R2, R3, !P1 ;  /* 0x0000000302027207 */ /* 0x000fe40004800000 */
[----:B------:R-:W-:Y:S02]  /*0210*/  ISETP.NE.AND P1, PT, R9, RZ, PT ;  /* 0x000000ff0900720c */ /* 0x000fe40003f25270 */
[----:B------:R-:W-:-:S04]  /*0220*/  @!P2 IADD3 R2, PT, PT, -R2, RZ, RZ ;  /* 0x000000ff0202a210 */ /* 0x000fc80007ffe1ff */
[----:B------:R-:W-:-:S04]  /*0230*/  SEL R4, R7, R2, !P1 ;  /* 0x0000000207047207 */ /* 0x000fc80004800000 */
[----:B0-----:R-:W-:-:S13]  /*0240*/  ISETP.GE.AND P2, PT, R4, UR6, PT ;  /* 0x0000000604007c0c */ /* 0x001fda000bf46270 */
[----:B--2---:R-:W-:Y:S05]  /*0250*/  @P2 BRA `(.L_x_1) ;  /* 0x0000000000302947 */ /* 0x004fea0003800000 */
[----:B------:R-:W-:Y:S01]  /*0260*/  ISETP.GE.U32.AND P2, PT, R3, R6, PT ;  /* 0x000000060300720c */ /* 0x000fe20003f46070 */
[----:B------:R-:W-:Y:S01]  /*0270*/  @!P0 VIADD R5, R5, 0x1 ;  /* 0x0000000105058836 */ /* 0x000fe20000000000 */
[----:B------:R-:W-:-:S04]  /*0280*/  LOP3.LUT R2, R0, R9, RZ, 0x3c, !PT ;  /* 0x0000000900027212 */ /* 0x000fc800078e3cff */
[----:B------:R-:W-:Y:S02]  /*0290*/  ISETP.GE.AND P3, PT, R2, RZ, PT ;  /* 0x000000ff0200720c */ /* 0x000fe40003f66270 */
[----:B------:R-:W0:Y:S05]  /*02a0*/  LDC.64 R2, c[0x0][0x388] ;  /* 0x0000e200ff027b82 */ /* 0x000e2a0000000a00 */
[----:B------:R-:W-:-:S06]  /*02b0*/  @P2 VIADD R5, R5, 0x1 ;  /* 0x0000000105052836 */ /* 0x000fcc0000000000 */
[----:B------:R-:W-:-:S04]  /*02c0*/  @!P3 IADD3 R5, PT, PT, -R5, RZ, RZ ;  /* 0x000000ff0505b210 */ /* 0x000fc80007ffe1ff */
[----:B------:R-:W-:-:S05]  /*02d0*/  SEL R5, R7, R5, !P1 ;  /* 0x0000000507057207 */ /* 0x000fca0004800000 */
[----:B------:R-:W-:-:S04]  /*02e0*/  IMAD R5, R5, UR6, R4 ;  /* 0x0000000605057c24 */ /* 0x000fc8000f8e0204 */
[----:B0-----:R-:W-:-:S05]  /*02f0*/  IMAD.WIDE R2, R5, 0x2, R2 ;  /* 0x0000000205027825 */ /* 0x001fca00078e0202 */
[----:B------:R0:W5:Y:S01]  /*0300*/  LDG.E.U16.CONSTANT R5, desc[UR4][R2.64] ;  /* 0x0000000402057981 */ /* 0x000162000c1e9500 */
[----:B------:R-:W-:Y:S05]  /*0310*/  BRA `(.L_x_2) ;  /* 0x0000000000047947 */ /* 0x000fea0003800000 */
.L_x_1:
[----:B------:R-:W-:-:S07]  /*0320*/  PRMT R5, RZ, 0x7610, R5 ;  /* 0x00007610ff057816 */ /* 0x000fce0000000005 */
.L_x_2:
[----:B------:R-:W-:Y:S05]  /*0330*/  BSYNC.RECONVERGENT B0 ;  /* 0x0000000000007941 */ /* 0x000fea0003800200 */
.L_x_0:
[----:B0-----:R-:W0:Y:S02]  /*0340*/  LDC.64 R2, c[0x0][0x380] ;  /* 0x0000e000ff027b82 */ /* 0x001e240000000a00 */
[----:B0-----:R-:W-:-:S05]  /*0350*/  IMAD.WIDE R2, R0, 0x2, R2 ;  /* 0x0000000200027825 */ /* 0x001fca00078e0202 */
[----:B-----5:R-:W-:Y:S01]  /*0360*/  STG.E.U16 desc[UR4][R2.64], R5 ;  /* 0x0000000502007986 */ /* 0x020fe2000c101504 */
[----:B------:R-:W-:Y:S05]  /*0370*/  EXIT ;  /* 0x000000000000794d */ /* 0x000fea0003800000 */
.L_x_3:
[----:B------:R-:W-:-:S00]  /*0380*/  BRA `(.L_x_3) ;  /* 0xfffffffc00fc7947 */ /* 0x000fc0000383ffff */
[----:B------:R-:W-:-:S00]  /*0390*/  NOP ;  /* 0x0000000000007918 */ /* 0x000fc00000000000 */
        /* <DEDUP_REMOVED lines=14> */
.L_x_17:


//--------------------- .text.pad_inner_dim_f32   --------------------------
	.section	.text.pad_inner_dim_f32,"ax",@progbits
	.align	128
        .global         pad_inner_dim_f32
        .type           pad_inner_dim_f32,@function
        .size           pad_inner_dim_f32,(.L_x_18 - pad_inner_dim_f32)
        .other          pad_inner_dim_f32,@"STO_CUDA_ENTRY STV_DEFAULT"
pad_inner_dim_f32:
.text.pad_inner_dim_f32:
        /* <DEDUP_REMOVED lines=20> */
[----:B-1----:R-:W-:Y:S02]  /*0140*/  HFMA2 R2, -RZ, RZ, 0, 0 ;  /* 0x00000000ff027431 */ /* 0x002fe400000001ff */
[----:B---3--:R-:W-:-:S04]  /*0150*/  IMAD.MOV R6, RZ, RZ, -R3 ;  /* 0x000000ffff067224 */ /* 0x008fc800078e0a03 */
[----:B------:R-:W-:-:S04]  /*0160*/  IMAD R7, R6, R9, RZ ;  /* 0x0000000906077224 */ /* 0x000fc800078e02ff */
[----:B------:R-:W-:-:S06]  /*0170*/  IMAD.HI.U32 R3, R3, R7, R2 ;  /* 0x0000000703037227 */ /* 0x000fcc00078e0002 */
[----:B------:R-:W-:Y:S02]  /*0180*/  IMAD.HI.U32 R6, R3, R8, RZ ;  /* 0x0000000803067227 */ /* 0x000fe400078e00ff */
[----:B------:R-:W1:Y:S02]  /*0190*/  LDC.64 R2, c[0x0][0x380] ;  /* 0x0000e000ff027b82 */ /* 0x000e640000000a00 */
[----:B------:R-:W-:-:S04]  /*01a0*/  IMAD.MOV R4, RZ, RZ, -R6 ;  /* 0x000000ffff047224 */ /* 0x000fc800078e0a06 */
[----:B------:R-:W-:Y:S01]  /*01b0*/  IMAD R4, R9, R4, R8 ;  /* 0x0000000409047224 */ /* 0x000fe200078e0208 */
[----:B------:R-:W-:-:S04]  /*01c0*/  LOP3.LUT R8, RZ, R0, RZ, 0x33, !PT ;  /* 0x00000000ff087212 */ /* 0x000fc800078e33ff */
[----:B------:R-:W-:-:S13]  /*01d0*/  ISETP.GT.U32.AND P0, PT, R9, R4, PT ;  /* 0x000000040900720c */ /* 0x000fda0003f04070 */
[----:B------:R-:W-:Y:S02]  /*01e0*/  @!P0 IMAD.IADD R4, R4, 0x1, -R9 ;  /* 0x0000000104048824 */ /* 0x000fe400078e0a09 */
[----:B-1----:R-:W-:-:S03]  /*01f0*/  IMAD.WIDE R2, R5, 0x4, R2 ;  /* 0x0000000405027825 */ /* 0x002fc600078e0202 */
[----:B------:R-:W-:Y:S02]  /*0200*/  ISETP.GT.U32.AND P1, PT, R9, R4, PT ;  /* 0x000000040900720c */ /* 0x000fe40003f24070 */
[----:B------:R-:W-:-:S04]  /*0210*/  IADD3 R7, PT, PT, R4, -R9, RZ ;  /* 0x8000000904077210 */ /* 0x000fc80007ffe0ff */
[----:B------:R-:W-:Y:S02]  /*0220*/  SEL R7, R7, R4, !P1 ;  /* 0x0000000407077207 */ /* 0x000fe40004800000 */
[----:B------:R-:W-:-:S03]  /*0230*/  ISETP.NE.AND P1, PT, R0, RZ, PT ;  /* 0x000000ff0000720c */ /* 0x000fc60003f25270 */
[----:B------:R-:W-:-:S05]  /*0240*/  @!P2 IMAD.MOV R7, RZ, RZ, -R7 ;  /* 0x000000ffff07a224 */ /* 0x000fca00078e0a07 */
[----:B------:R-:W-:Y:S01]  /*0250*/  SEL R11, R8, R7, !P1 ;  /* 0x00000007080b7207 */ /* 0x000fe20004800000 */
[----:B------:R-:W-:-:S03]  /*0260*/  IMAD.MOV.U32 R7, RZ, RZ, RZ ;  /* 0x000000ffff077224 */ /* 0x000fc600078e00ff */
[----:B0-----:R-:W-:-:S13]  /*0270*/  ISETP.GE.AND P2, PT, R11, UR6, PT ;  /* 0x000000060b007c0c */ /* 0x001fda000bf46270 */
[----:B--2---:R-:W-:Y:S05]  /*0280*/  @P2 BRA `(.L_x_5) ;  /* 0x00000000002c2947 */ /* 0x004fea0003800000 */
[----:B------:R-:W-:Y:S02]  /*0290*/  ISETP.GE.U32.AND P2, PT, R4, R9, PT ;  /* 0x000000090400720c */ /* 0x000fe40003f46070 */
[----:B------:R-:W-:Y:S02]  /*02a0*/  LOP3.LUT R0, R5, R0, RZ, 0x3c, !PT ;  /* 0x0000000005007212 */ /* 0x000fe400078e3cff */
[----:B------:R-:W0:Y:S01]  /*02b0*/  LDC.64 R4, c[0x0][0x388] ;  /* 0x0000e200ff047b82 */ /* 0x000e220000000a00 */
[----:B------:R-:W-:Y:S02]  /*02c0*/  @!P0 IADD3 R6, PT, PT, R6, 0x1, RZ ;  /* 0x0000000106068810 */ /* 0x000fe40007ffe0ff */
[----:B------:R-:W-:-:S06]  /*02d0*/  ISETP.GE.AND P3, PT, R0, RZ, PT ;  /* 0x000000ff0000720c */ /* 0x000fcc0003f66270 */
[----:B------:R-:W-:-:S07]  /*02e0*/  @P2 VIADD R6, R6, 0x1 ;  /* 0x0000000106062836 */ /* 0x000fce0000000000 */
[----:B------:R-:W-:-:S04]  /*02f0*/  @!P3 IADD3 R6, PT, PT, -R6, RZ, RZ ;  /* 0x000000ff0606b210 */ /* 0x000fc80007ffe1ff */
[----:B------:R-:W-:-:S05]  /*0300*/  SEL R6, R8, R6, !P1 ;  /* 0x0000000608067207 */ /* 0x000fca0004800000 */
[----:B------:R-:W-:-:S04]  /*0310*/  IMAD R7, R6, UR6, R11 ;  /* 0x0000000606077c24 */ /* 0x000fc8000f8e020b */
[----:B0-----:R-:W-:-:S05]  /*0320*/  IMAD.WIDE R4, R7, 0x4, R4 ;  /* 0x0000000407047825 */ /* 0x001fca00078e0204 */
[----:B------:R0:W5:Y:S02]  /*0330*/  LDG.E.CONSTANT R7, desc[UR4][R4.64] ;  /* 0x0000000404077981 */ /* 0x000164000c1e9900 */
.L_x_5:
[----:B------:R-:W-:Y:S05]  /*0340*/  BSYNC.RECONVERGENT B0 ;  /* 0x0000000000007941 */ /* 0x000fea0003800200 */
.L_x_4:
[----:B-----5:R-:W-:Y:S01]  /*0350*/  STG.E desc[UR4][R2.64], R7 ;  /* 0x0000000702007986 */ /* 0x020fe2000c101904 */
[----:B------:R-:W-:Y:S05]  /*0360*/  EXIT ;  /* 0x000000000000794d */ /* 0x000fea0003800000 */
.L_x_6:
        /* <DEDUP_REMOVED lines=9> */
.L_x_18:


//--------------------- .text.broadcast_to_heads_bf16 --------------------------
	.section	.text.broadcast_to_heads_bf16,"ax",@progbits
	.align	128
        .global         broadcast_to_heads_bf16
        .type           broadcast_to_heads_bf16,@function
        .size           broadcast_to_heads_bf16,(.L_x_19 - broadcast_to_heads_bf16)
        .other          broadcast_to_heads_bf16,@"STO_CUDA_ENTRY STV_DEFAULT"
broadcast_to_heads_bf16:
.text.broadcast_to_heads_bf16:
[----:B------:R-:W-:Y:S01]  /*0000*/  LDC R1, c[0x0][0x37c] ;  /* 0x0000df00ff017b82 */ /* 0x000fe20000000800 */
[----:B------:R-:W0:Y:S07]  /*0010*/  S2R R0, SR_TID.X ;  /* 0x0000000000007919 */ /* 0x000e2e0000002100 */
[----:B------:R-:W0:Y:S08]  /*0020*/  S2UR UR4, SR_CTAID.X ;  /* 0x00000000000479c3 */ /* 0x000e300000002500 */
[----:B------:R-:W0:Y:S08]  /*0030*/  LDC R7, c[0x0][0x360] ;  /* 0x0000d800ff077b82 */ /* 0x000e300000000800 */
[----:B------:R-:W1:Y:S01]  /*0040*/  LDC.64 R2, c[0x0][0x390] ;  /* 0x0000e400ff027b82 */ /* 0x000e620000000a00 */
[----:B0-----:R-:W-:-:S02]  /*0050*/  IMAD R7, R7, UR4, R0 ;  /* 0x0000000407077c24 */ /* 0x001fc4000f8e0200 */
[----:B-1----:R-:W-:-:S05]  /*0060*/  IMAD R2, R3, R2, RZ ;  /* 0x0000000203027224 */ /* 0x002fca00078e02ff */
[----:B------:R-:W-:-:S13]  /*0070*/  ISETP.GE.AND P0, PT, R7, R2, PT ;  /* 0x000000020700720c */ /* 0x000fda0003f06270 */
[----:B------:R-:W-:Y:S05]  /*0080*/  @P0 EXIT ;  /* 0x000000000000094d */ /* 0x000fea0003800000 */
[----:B------:R-:W-:Y:S01]  /*0090*/  IABS R9, R3 ;  /* 0x0000000300097213 */ /* 0x000fe20000000000 */
[----:B------:R-:W0:Y:S01]  /*00a0*/  LDCU.64 UR4, c[0x0][0x358] ;  /* 0x00006b00ff0477ac */ /* 0x000e220008000a00 */
[----:B------:R-:W-:Y:S02]  /*00b0*/  ISETP.GE.AND P2, PT, R7, RZ, PT ;  /* 0x000000ff0700720c */ /* 0x000fe40003f46270 */
[----:B------:R-:W1:Y:S08]  /*00c0*/  I2F.RP R0, R9 ;  /* 0x0000000900007306 */ /* 0x000e700000209400 */
[----:B-1----:R-:W1:Y:S02]  /*00d0*/  MUFU.RCP R0, R0 ;  /* 0x0000000000007308 */ /* 0x002e640000001000 */
[----:B-1----:R-:W-:-:S06]  /*00e0*/  IADD3 R4, PT, PT, R0, 0xffffffe, RZ ;  /* 0x0ffffffe00047810 */ /* 0x002fcc0007ffe0ff */
[----:B------:R1:W2:Y:S02]  /*00f0*/  F2I.FTZ.U32.TRUNC.NTZ R5, R4 ;  /* 0x0000000400057305 */ /* 0x0002a4000021f000 */
[----:B-1----:R-:W-:Y:S01]  /*0100*/  IMAD.MOV.U32 R4, RZ, RZ, RZ ;  /* 0x000000ffff047224 */ /* 0x002fe200078e00ff */
[----:B--2---:R-:W-:-:S05]  /*0110*/  IADD3 R2, PT, PT, RZ, -R5, RZ ;  /* 0x80000005ff027210 */ /* 0x004fca0007ffe0ff */
[----:B------:R-:W-:Y:S01]  /*0120*/  IMAD R11, R2, R9, RZ ;  /* 0x00000009020b7224 */ /* 0x000fe200078e02ff */
[----:B------:R-:W-:-:S03]  /*0130*/  IABS R2, R7 ;  /* 0x0000000700027213 */ /* 0x000fc60000000000 */
[----:B------:R-:W-:-:S06]  /*0140*/  IMAD.HI.U32 R5, R5, R11, R4 ;  /* 0x0000000b05057227 */ /* 0x000fcc00078e0004 */
[----:B------:R-:W-:-:S05]  /*0150*/  IMAD.HI.U32 R5, R5, R2, RZ ;  /* 0x0000000205057227 */ /* 0x000fca00078e00ff */
[----:B------:R-:W-:-:S05]  /*0160*/  IADD3 R5, PT, PT, -R5, RZ, RZ ;  /* 0x000000ff05057210 */ /* 0x000fca0007ffe1ff */
[C---:B------:R-:W-:Y:S02]  /*0170*/  IMAD R0, R9.reuse, R5, R2 ;  /* 0x0000000509007224 */ /* 0x040fe400078e0202 */
[----:B------:R-:W1:Y:S03]  /*0180*/  LDC.64 R4, c[0x0][0x388] ;  /* 0x0000e200ff047b82 */ /* 0x000e660000000a00 */
[----:B------:R-:W-:-:S13]  /*0190*/  ISETP.GT.U32.AND P0, PT, R9, R0, PT ;  /* 0x000000000900720c */ /* 0x000fda0003f04070 */
[----:B------:R-:W-:Y:S01]  /*01a0*/  @!P0 IMAD.IADD R0, R0, 0x1, -R9 ;  /* 0x0000000100008824 */ /* 0x000fe200078e0a09 */
[----:B------:R-:W-:-:S04]  /*01b0*/  ISETP.NE.AND P0, PT, R3, RZ, PT ;  /* 0x000000ff0300720c */ /* 0x000fc80003f05270 */
[----:B------:R-:W-:-:S13]  /*01c0*/  ISETP.GT.U32.AND P1, PT, R9, R0, PT ;  /* 0x000000000900720c */ /* 0x000fda0003f24070 */
[----:B------:R-:W-:-:S05]  /*01d0*/  @!P1 IADD3 R0, PT, PT, R0, -R9, RZ ;  /* 0x8000000900009210 */ /* 0x000fca0007ffe0ff */
[----:B------:R-:W-:Y:S01]  /*01e0*/  @!P2 IMAD.MOV R0, RZ, RZ, -R0 ;  /* 0x000000ffff00a224 */ /* 0x000fe200078e0a00 */
[----:B------:R-:W-:Y:S02]  /*01f0*/  @!P0 LOP3.LUT R0, RZ, R3, RZ, 0x33, !PT ;  /* 0x00000003ff008212 */ /* 0x000fe400078e33ff */
[----:B------:R-:W2:Y:S03]  /*0200*/  LDC.64 R2, c[0x0][0x380] ;  /* 0x0000e000ff027b82 */ /* 0x000ea60000000a00 */
[----:B-1----:R-:W-:-:S06]  /*0210*/  IMAD.WIDE R4, R0, 0x2, R4 ;  /* 0x0000000200047825 */ /* 0x002fcc00078e0204 */
[----:B0-----:R-:W3:Y:S01]  /*0220*/  LDG.E.U16.CONSTANT R5, desc[UR4][R4.64] ;  /* 0x0000000404057981 */ /* 0x001ee2000c1e9500 */
[----:B--2---:R-:W-:-:S05]  /*0230*/  IMAD.WIDE R2, R7, 0x2, R2 ;  /* 0x0000000207027825 */ /* 0x004fca00078e0202 */
[----:B---3--:R-:W-:Y:S01]  /*0240*/  STG.E.U16 desc[UR4][R2.64], R5 ;  /* 0x0000000502007986 */ /* 0x008fe2000c101504 */
[----:B------:R-:W-:Y:S05]  /*0250*/  EXIT ;  /* 0x000000000000794d */ /* 0x000fea0003800000 */
.L_x_7:
        /* <DEDUP_REMOVED lines=10> */
.L_x_19:


//--------------------- .text.broadcast_to_heads_f32 --------------------------
	.section	.text.broadcast_to_heads_f32,"ax",@progbits
	.align	128
        .global         broadcast_to_heads_f32
        .type           broadcast_to_heads_f32,@function
        .size           broadcast_to_heads_f32,(.L_x_20 - broadcast_to_heads_f32)
        .other          broadcast_to_heads_f32,@"STO_CUDA_ENTRY STV_DEFAULT"
broadcast_to_heads_f32:
.text.broadcast_to_heads_f32:
        /* <DEDUP_REMOVED lines=31> */
[----:B------:R-:W-:-:S05]  /*01f0*/  @!P0 LOP3.LUT R0, RZ, R3, RZ, 0x33, !PT ;  /* 0x00000003ff008212 */ /* 0x000fca00078e33ff */
[----:B-1----:R-:W-:Y:S02]  /*0200*/  IMAD.WIDE R2, R0, 0x4, R4 ;  /* 0x0000000400027825 */ /* 0x002fe400078e0204 */
[----:B------:R-:W1:Y:S04]  /*0210*/  LDC.64 R4, c[0x0][0x380] ;  /* 0x0000e000ff047b82 */ /* 0x000e680000000a00 */
[----:B0-----:R-:W2:Y:S01]  /*0220*/  LDG.E.CONSTANT R3, desc[UR4][R2.64] ;  /* 0x0000000402037981 */ /* 0x001ea2000c1e9900 */
[----:B-1----:R-:W-:-:S05]  /*0230*/  IMAD.WIDE R4, R7, 0x4, R4 ;  /* 0x0000000407047825 */ /* 0x002fca00078e0204 */
[----:B--2---:R-:W-:Y:S01]  /*0240*/  STG.E desc[UR4][R4.64], R3 ;  /* 0x0000000304007986 */ /* 0x004fe2000c101904 */
[----:B------:R-:W-:Y:S05]  /*0250*/  EXIT ;  /* 0x000000000000794d */ /* 0x000fea0003800000 */
.L_x_8:
        /* <DEDUP_REMOVED lines=10> */
.L_x_20:


//--------------------- .text.concat_inner_dim_bf16 --------------------------
	.section	.text.concat_inner_dim_bf16,"ax",@progbits
	.align	128
        .global         concat_inner_dim_bf16
        .type           concat_inner_dim_bf16,@function
        .size           concat_inner_dim_bf16,(.L_x_21 - concat_inner_dim_bf16)
        .other          concat_inner_dim_bf16,@"STO_CUDA_ENTRY STV_DEFAULT"
concat_inner_dim_bf16:
.text.concat_inner_dim_bf16:
[----:B------:R-:W-:Y:S01]  /*0000*/  LDC R1, c[0x0][0x37c] ;  /* 0x0000df00ff017b82 */ /* 0x000fe20000000800 */
[----:B------:R-:W0:Y:S07]  /*0010*/  S2R R5, SR_TID.X ;  /* 0x0000000000057919 */ /* 0x000e2e0000002100 */
[----:B------:R-:W1:Y:S01]  /*0020*/  LDC.64 R2, c[0x0][0x398] ;  /* 0x0000e600ff027b82 */ /* 0x000e620000000a00 */
[----:B------:R-:W1:Y:S07]  /*0030*/  LDCU UR6, c[0x0][0x3a0] ;  /* 0x00007400ff0677ac */ /* 0x000e6e0008000800 */
[----:B------:R-:W0:Y:S08]  /*0040*/  S2UR UR4, SR_CTAID.X ;  /* 0x00000000000479c3 */ /* 0x000e300000002500 */
[----:B------:R-:W0:Y:S01]  /*0050*/  LDC R0, c[0x0][0x360] ;  /* 0x0000d800ff007b82 */ /* 0x000e220000000800 */
[----:B-1----:R-:W-:Y:S01]  /*0060*/  IADD3 R7, PT, PT, R3, UR6, RZ ;  /* 0x0000000603077c10 */ /* 0x002fe2000fffe0ff */
[----:B0-----:R-:W-:-:S04]  /*0070*/  IMAD R0, R0, UR4, R5 ;  /* 0x0000000400007c24 */ /* 0x001fc8000f8e0205 */
[----:B------:R-:W-:-:S05]  /*0080*/  IMAD R5, R7, R2, RZ ;  /* 0x0000000207057224 */ /* 0x000fca00078e02ff */
[----:B------:R-:W-:-:S13]  /*0090*/  ISETP.GE.AND P0, PT, R0, R5, PT ;  /* 0x000000050000720c */ /* 0x000fda0003f06270 */
[----:B------:R-:W-:Y:S05]  /*00a0*/  @P0 EXIT ;  /* 0x000000000000094d */ /* 0x000fea0003800000 */
[-C--:B------:R-:W-:Y:S01]  /*00b0*/  IABS R9, R7.reuse ;  /* 0x0000000700097213 */ /* 0x080fe20000000000 */
[----:B------:R-:W0:Y:S01]  /*00c0*/  LDCU.64 UR4, c[0x0][0x358] ;  /* 0x00006b00ff0477ac */ /* 0x000e220008000a00 */
[----:B------:R-:W-:Y:S02]  /*00d0*/  IABS R8, R0 ;  /* 0x0000000000087213 */ /* 0x000fe40000000000 */
[----:B------:R-:W1:Y:S01]  /*00e0*/  I2F.RP R2, R9 ;  /* 0x0000000900027306 */ /* 0x000e620000209400 */
[----:B------:R-:W-:-:S07]  /*00f0*/  IABS R10, R7 ;  /* 0x00000007000a7213 */ /* 0x000fce0000000000 */
[----:B-1----:R-:W1:Y:S02]  /*0100*/  MUFU.RCP R2, R2 ;  /* 0x0000000200027308 */ /* 0x002e640000001000 */
[----:B-1----:R-:W-:Y:S02]  /*0110*/  VIADD R4, R2, 0xffffffe ;  /* 0x0ffffffe02047836 */ /* 0x002fe40000000000 */
[----:B------:R-:W-:-:S04]  /*0120*/  IMAD.MOV R2, RZ, RZ, -R10 ;  /* 0x000000ffff027224 */ /* 0x000fc800078e0a0a */
[----:B------:R1:W2:Y:S02]  /*0130*/  F2I.FTZ.U32.TRUNC.NTZ R5, R4 ;  /* 0x0000000400057305 */ /* 0x0002a4000021f000 */
[----:B-1----:R-:W-:Y:S01]  /*0140*/  HFMA2 R4, -RZ, RZ, 0, 0 ;  /* 0x00000000ff047431 */ /* 0x002fe200000001ff */
[----:B--2---:R-:W-:-:S05]  /*0150*/  IADD3 R6, PT, PT, RZ, -R5, RZ ;  /* 0x80000005ff067210 */ /* 0x004fca0007ffe0ff */
[----:B------:R-:W-:Y:S02]  /*0160*/  IMAD R11, R6, R9, RZ ;  /* 0x00000009060b7224 */ /* 0x000fe400078e02ff */
[----:B------:R-:W-:Y:S02]  /*0170*/  IMAD.MOV.U32 R6, RZ, RZ, R8 ;  /* 0x000000ffff067224 */ /* 0x000fe400078e0008 */
[----:B------:R-:W-:-:S06]  /*0180*/  IMAD.HI.U32 R5, R5, R11, R4 ;  /* 0x0000000b05057227 */ /* 0x000fcc00078e0004 */
[----:B------:R-:W-:-:S04]  /*0190*/  IMAD.HI.U32 R5, R5, R6, RZ ;  /* 0x0000000605057227 */ /* 0x000fc800078e00ff */
[----:B------:R-:W-:-:S05]  /*01a0*/  IMAD R2, R5, R2, R6 ;  /* 0x0000000205027224 */ /* 0x000fca00078e0206 */
[----:B------:R-:W-:-:S13]  /*01b0*/  ISETP.GT.U32.AND P2, PT, R9, R2, PT ;  /* 0x000000020900720c */ /* 0x000fda0003f44070 */
[-C--:B------:R-:W-:Y:S01]  /*01c0*/  @!P2 IADD3 R2, PT, PT, R2, -R9.reuse, RZ ;  /* 0x800000090202a210 */ /* 0x080fe20007ffe0ff */
[----:B------:R-:W-:Y:S01]  /*01d0*/  @!P2 VIADD R5, R5, 0x1 ;  /* 0x000000010505a836 */ /* 0x000fe20000000000 */
[----:B------:R-:W-:Y:S02]  /*01e0*/  ISETP.NE.AND P2, PT, R7, RZ, PT ;  /* 0x000000ff0700720c */ /* 0x000fe40003f45270 */
[----:B------:R-:W-:Y:S02]  /*01f0*/  ISETP.GE.U32.AND P0, PT, R2, R9, PT ;  /* 0x000000090200720c */ /* 0x000fe40003f06070 */
[----:B------:R-:W-:-:S04]  /*0200*/  LOP3.LUT R2, R0, R7, RZ, 0x3c, !PT ;  /* 0x0000000700027212 */ /* 0x000fc800078e3cff */
[----:B------:R-:W-:-:S07]  /*0210*/  ISETP.GE.AND P1, PT, R2, RZ, PT ;  /* 0x000000ff0200720c */ /* 0x000fce0003f26270 */
[----:B------:R-:W-:-:S04]  /*0220*/  @P0 IADD3 R5, PT, PT, R5, 0x1, RZ ;  /* 0x0000000105050810 */ /* 0x000fc80007ffe0ff */
[----:B------:R-:W-:-:S05]  /*0230*/  MOV R6, R5 ;  /* 0x0000000500067202 */ /* 0x000fca0000000f00 */
[----:B------:R-:W-:Y:S01]  /*0240*/  @!P1 IMAD.MOV R6, RZ, RZ, -R6 ;  /* 0x000000ffff069224 */ /* 0x000fe200078e0a06 */
[----:B------:R-:W-:-:S04]  /*0250*/  @!P2 LOP3.LUT R6, RZ, R7, RZ, 0x33, !PT ;  /* 0x00000007ff06a212 */ /* 0x000fc800078e33ff */
[----:B------:R-:W-:-:S05]  /*0260*/  IADD3 R2, PT, PT, -R6, RZ, RZ ;  /* 0x000000ff06027210 */ /* 0x000fca0007ffe1ff */
[----:B------:R-:W-:-:S05]  /*0270*/  IMAD R2, R7, R2, R0 ;  /* 0x0000000207027224 */ /* 0x000fca00078e0200 */
[----:B------:R-:W-:-:S13]  /*0280*/  ISETP.GE.AND P0, PT, R2, R3, PT ;  /* 0x000000030200720c */ /* 0x000fda0003f06270 */
[----:B0-----:R-:W-:Y:S05]  /*0290*/  @P0 BRA `(.L_x_9) ;  /* 0x0000000000200947 */ /* 0x001fea0003800000 */
[----:B------:R-:W0:Y:S01]  /*02a0*/  LDC.64 R4, c[0x0][0x388] ;  /* 0x0000e200ff047b82 */ /* 0x000e220000000a00 */
[----:B------:R-:W-:-:S04]  /*02b0*/  IMAD R3, R6, R3, R2 ;  /* 0x0000000306037224 */ /* 0x000fc800078e0202 */
[----:B0-----:R-:W-:-:S03]  /*02c0*/  IMAD.WIDE R4, R3, 0x2, R4 ;  /* 0x0000000203047825 */ /* 0x001fc600078e0204 */
[----:B------:R-:W0:Y:S03]  /*02d0*/  LDC.64 R2, c[0x0][0x380] ;  /* 0x0000e000ff027b82 */ /* 0x000e260000000a00 */
[----:B------:R-:W2:Y:S01]  /*02e0*/  LDG.E.U16.CONSTANT R5, desc[UR4][R4.64] ;  /* 0x0000000404057981 */ /* 0x000ea2000c1e9500 */
[----:B0-----:R-:W-:-:S05]  /*02f0*/  IMAD.WIDE R2, R0, 0x2, R2 ;  /* 0x0000000200027825 */ /* 0x001fca00078e0202 */
[----:B--2---:R-:W-:Y:S01]  /*0300*/  STG.E.U16 desc[UR4][R2.64], R5 ;  /* 0x0000000502007986 */ /* 0x004fe2000c101504 */
[----:B------:R-:W-:Y:S05]  /*0310*/  EXIT ;  /* 0x000000000000794d */ /* 0x000fea0003800000 */
.L_x_9:
[----:B------:R-:W0:Y:S01]  /*0320*/  LDC.64 R4, c[0x0][0x390] ;  /* 0x0000e400ff047b82 */ /* 0x000e220000000a00 */
[----:B------:R-:W-:-:S05]  /*0330*/  IADD3 R3, PT, PT, R2, -R3, RZ ;  /* 0x8000000302037210 */ /* 0x000fca0007ffe0ff */
[----:B------:R-:W-:-:S04]  /*0340*/  IMAD R3, R6, UR6, R3 ;  /* 0x0000000606037c24 */ /* 0x000fc8000f8e0203 */
[----:B0-----:R-:W-:Y:S02]  /*0350*/  IMAD.WIDE R2, R3, 0x2, R4 ;  /* 0x0000000203027825 */ /* 0x001fe400078e0204 */
[----:B------:R-:W0:Y:S04]  /*0360*/  LDC.64 R4, c[0x0][0x380] ;  /* 0x0000e000ff047b82 */ /* 0x000e280000000a00 */
[----:B------:R-:W2:Y:S01]  /*0370*/  LDG.E.U16.CONSTANT R3, desc[UR4][R2.64] ;  /* 0x0000000402037981 */ /* 0x000ea2000c1e9500 */
[----:B0-----:R-:W-:-:S05]  /*0380*/  IMAD.WIDE R4, R0, 0x2, R4 ;  /* 0x0000000200047825 */ /* 0x001fca00078e0204 */
[----:B--2---:R-:W-:Y:S01]  /*0390*/  STG.E.U16 desc[UR4][R4.64], R3 ;  /* 0x0000000304007986 */ /* 0x004fe2000c101504 */
[----:B------:R-:W-:Y:S05]  /*03a0*/  EXIT ;  /* 0x000000000000794d */ /* 0x000fea0003800000 */
.L_x_10:
        /* <DEDUP_REMOVED lines=13> */
.L_x_21:


//--------------------- .text.concat_inner_dim_f32 --------------------------
	.section	.text.concat_inner_dim_f32,"ax",@progbits
	.align	128
        .global         concat_inner_dim_f32
        .type           concat_inner_dim_f32,@function
        .size           concat_inner_dim_f32,(.L_x_22 - concat_inner_dim_f32)
        .other          concat_inner_dim_f32,@"STO_CUDA_ENTRY STV_DEFAULT"
concat_inner_dim_f32:
.text.concat_inner_dim_f32:
        /* <DEDUP_REMOVED lines=46> */
[----:B------:R-:W2:Y:S01]  /*02e0*/  LDG.E.CONSTANT R3, desc[UR4][R2.64] ;  /* 0x0000000402037981 */ /* 0x000ea2000c1e9900 */
[----:B0-----:R-:W-:-:S05]  /*02f0*/  IMAD.WIDE R4, R0, 0x4, R4 ;  /* 0x0000000400047825 */ /* 0x001fca00078e0204 */
[----:B--2---:R-:W-:Y:S01]  /*0300*/  STG.E desc[UR4][R4.64], R3 ;  /* 0x0000000304007986 */ /* 0x004fe2000c101904 */
[----:B------:R-:W-:Y:S05]  /*0310*/  EXIT ;  /* 0x000000000000794d */ /* 0x000fea0003800000 */
.L_x_11:
[----:B------:R-:W0:Y:S01]  /*0320*/  LDC.64 R4, c[0x0][0x390] ;  /* 0x0000e400ff047b82 */ /* 0x000e220000000a00 */
[----:B------:R-:W-:-:S05]  /*0330*/  IADD3 R3, PT, PT, R2, -R3, RZ ;  /* 0x8000000302037210 */ /* 0x000fca0007ffe0ff */
[----:B------:R-:W-:-:S04]  /*0340*/  IMAD R3, R6, UR6, R3 ;  /* 0x0000000606037c24 */ /* 0x000fc8000f8e0203 */
[----:B0-----:R-:W-:Y:S02]  /*0350*/  IMAD.WIDE R2, R3, 0x4, R4 ;  /* 0x0000000403027825 */ /* 0x001fe400078e0204 */
[----:B------:R-:W0:Y:S04]  /*0360*/  LDC.64 R4, c[0x0][0x380] ;  /* 0x0000e000ff047b82 */ /* 0x000e280000000a00 */
[----:B------:R-:W2:Y:S01]  /*0370*/  LDG.E.CONSTANT R3, desc[UR4][R2.64] ;  /* 0x0000000402037981 */ /* 0x000ea2000c1e9900 */
[----:B0-----:R-:W-:-:S05]  /*0380*/  IMAD.WIDE R4, R0, 0x4, R4 ;  /* 0x0000000400047825 */ /* 0x001fca00078e0204 */
[----:B--2---:R-:W-:Y:S01]  /*0390*/  STG.E desc[UR4][R4.64], R3 ;  /* 0x0000000304007986 */ /* 0x004fe2000c101904 */
[----:B------:R-:W-:Y:S05]  /*03a0*/  EXIT ;  /* 0x000000000000794d */ /* 0x000fea0003800000 */
.L_x_12:
        /* <DEDUP_REMOVED lines=13> */
.L_x_22:


//--------------------- .text.split_inner_dim_bf16 --------------------------
	.section	.text.split_inner_dim_bf16,"ax",@progbits
	.align	128
        .global         split_inner_dim_bf16
        .type           split_inner_dim_bf16,@function
        .size           split_inner_dim_bf16,(.L_x_23 - split_inner_dim_bf16)
        .other          split_inner_dim_bf16,@"STO_CUDA_ENTRY STV_DEFAULT"
split_inner_dim_bf16:
.text.split_inner_dim_bf16:
        /* <DEDUP_REMOVED lines=42> */
[----:B------:R-:W0:Y:S08]  /*02a0*/  LDC.64 R4, c[0x0][0x390] ;  /* 0x0000e400ff047b82 */ /* 0x000e300000000a00 */
[----:B------:R-:W1:Y:S01]  /*02b0*/  LDC.64 R6, c[0x0][0x380] ;  /* 0x0000e000ff067b82 */ /* 0x000e620000000a00 */
[----:B0-----:R-:W-:-:S06]  /*02c0*/  IMAD.WIDE R4, R0, 0x2, R4 ;  /* 0x0000000200047825 */ /* 0x001fcc00078e0204 */
[----:B------:R-:W2:Y:S01]  /*02d0*/  LDG.E.U16.CONSTANT R5, desc[UR4][R4.64] ;  /* 0x0000000404057981 */ /* 0x000ea2000c1e9500 */
[----:B------:R-:W-:-:S04]  /*02e0*/  IMAD R3, R8, R3, R2 ;  /* 0x0000000308037224 */ /* 0x000fc800078e0202 */
[----:B-1----:R-:W-:-:S05]  /*02f0*/  IMAD.WIDE R2, R3, 0x2, R6 ;  /* 0x0000000203027825 */ /* 0x002fca00078e0206 */
[----:B--2---:R-:W-:Y:S01]  /*0300*/  STG.E.U16 desc[UR4][R2.64], R5 ;  /* 0x0000000502007986 */ /* 0x004fe2000c101504 */
[----:B------:R-:W-:Y:S05]  /*0310*/  EXIT ;  /* 0x000000000000794d */ /* 0x000fea0003800000 */
.L_x_13:
[----:B------:R-:W0:Y:S02]  /*0320*/  LDC.64 R4, c[0x0][0x390] ;  /* 0x0000e400ff047b82 */ /* 0x000e240000000a00 */
[----:B0-----:R-:W-:-:S06]  /*0330*/  IMAD.WIDE R6, R0, 0x2, R4 ;  /* 0x0000000200067825 */ /* 0x001fcc00078e0204 */
[----:B------:R-:W0:Y:S01]  /*0340*/  LDC.64 R4, c[0x0][0x388] ;  /* 0x0000e200ff047b82 */ /* 0x000e220000000a00 */
[----:B------:R-:W2:Y:S01]  /*0350*/  LDG.E.U16.CONSTANT R7, desc[UR4][R6.64] ;  /* 0x0000000406077981 */ /* 0x000ea2000c1e9500 */
[----:B------:R-:W-:-:S05]  /*0360*/  IADD3 R3, PT, PT, R2, -R3, RZ ;  /* 0x8000000302037210 */ /* 0x000fca0007ffe0ff */
[----:B------:R-:W-:-:S04]  /*0370*/  IMAD R3, R8, UR6, R3 ;  /* 0x0000000608037c24 */ /* 0x000fc8000f8e0203 */
[----:B0-----:R-:W-:-:S05]  /*0380*/  IMAD.WIDE R2, R3, 0x2, R4 ;  /* 0x0000000203027825 */ /* 0x001fca00078e0204 */
[----:B--2---:R-:W-:Y:S01]  /*0390*/  STG.E.U16 desc[UR4][R2.64], R7 ;  /* 0x0000000702007986 */ /* 0x004fe2000c101504 */
[----:B------:R-:W-:Y:S05]  /*03a0*/  EXIT ;  /* 0x000000000000794d */ /* 0x000fea0003800000 */
.L_x_14:
        /* <DEDUP_REMOVED lines=13> */
.L_x_23:


//--------------------- .text.split_inner_dim_f32 --------------------------
	.section	.text.split_inner_dim_f32,"ax",@progbits
	.align	128
        .global         split_inner_dim_f32
        .type           split_inner_dim_f32,@function
        .size           split_inner_dim_f32,(.L_x_24 - split_inner_dim_f32)
        .other          split_inner_dim_f32,@"STO_CUDA_ENTRY STV_DEFAULT"
split_inner_dim_f32:
.text.split_inner_dim_f32:
        /* <DEDUP_REMOVED lines=45> */
[----:B------:R-:W2:Y:S01]  /*02d0*/  LDG.E.CONSTANT R5, desc[UR4][R4.64] ;  /* 0x0000000404057981 */ /* 0x000ea2000c1e9900 */
[----:B------:R-:W-:-:S04]  /*02e0*/  IMAD R3, R8, R3, R2 ;  /* 0x0000000308037224 */ /* 0x000fc800078e0202 */
[----:B-1----:R-:W-:-:S05]  /*02f0*/  IMAD.WIDE R2, R3, 0x4, R6 ;  /* 0x0000000403027825 */ /* 0x002fca00078e0206 */
[----:B--2---:R-:W-:Y:S01]  /*0300*/  STG.E desc[UR4][R2.64], R5 ;  /* 0x0000000502007986 */ /* 0x004fe2000c101904 */
[----:B------:R-:W-:Y:S05]  /*0310*/  EXIT ;  /* 0x000000000000794d */ /* 0x000fea0003800000 */
.L_x_15:
[----:B------:R-:W0:Y:S02]  /*0320*/  LDC.64 R4, c[0x0][0x390] ;  /* 0x0000e400ff047b82 */ /* 0x000e240000000a00 */
[----:B0-----:R-:W-:-:S06]  /*0330*/  IMAD.WIDE R6, R0, 0x4, R4 ;  /* 0x0000000400067825 */ /* 0x001fcc00078e0204 */
[----:B------:R-:W0:Y:S01]  /*0340*/  LDC.64 R4, c[0x0][0x388] ;  /* 0x0000e200ff047b82 */ /* 0x000e220000000a00 */
[----:B------:R-:W2:Y:S01]  /*0350*/  LDG.E.CONSTANT R7, desc[UR4][R6.64] ;  /* 0x0000000406077981 */ /* 0x000ea2000c1e9900 */
[----:B------:R-:W-:-:S05]  /*0360*/  IADD3 R3, PT, PT, R2, -R3, RZ ;  /* 0x8000000302037210 */ /* 0x000fca0007ffe0ff */
[----:B------:R-:W-:-:S04]  /*0370*/  IMAD R3, R8, UR6, R3 ;  /* 0x0000000608037c24 */ /* 0x000fc8000f8e0203 */
[----:B0-----:R-:W-:-:S05]  /*0380*/  IMAD.WIDE R2, R3, 0x4, R4 ;  /* 0x0000000403027825 */ /* 0x001fca00078e0204 */
[----:B--2---:R-:W-:Y:S01]  /*0390*/  STG.E desc[UR4][R2.64], R7 ;  /* 0x0000000702007986 */ /* 0x004fe2000c101904 */
[----:B------:R-:W-:Y:S05]  /*03a0*/  EXIT ;  /* 0x000000000000794d */ /* 0x000fea0003800000 */
.L_x_16:
        /* <DEDUP_REMOVED lines=13> */
.L_x_24:


//--------------------- .nv.shared.reserved.0     --------------------------
	.section	.nv.shared.reserved.0,"aw",@nobits
	.weak		__nv_reservedSMEM_offset_0_alias
	.size		__nv_reservedSMEM_offset_0_alias, 0, 64
	.other		__nv_reservedSMEM_offset_0_alias,@"STO_CUDA_RESERVED_SHARED STV_DEFAULT"
__nv_reservedSMEM_offset_0_alias:
	.zero		0
	.zero		64


//--------------------- .nv.constant0.pad_inner_dim_bf16 --------------------------
	.section	.nv.constant0.pad_inner_dim_bf16,"a",@progbits
	.sectionflags	@""
	.align	4
.nv.constant0.pad_inner_dim_bf16:
	.zero		924


//--------------------- .nv.constant0.pad_inner_dim_f32 --------------------------
	.section	.nv.constant0.pad_inner_dim_f32,"a",@progbits
	.sectionflags	@""
	.align	4
.nv.constant0.pad_inner_dim_f32:
	.zero		924


//--------------------- .nv.constant0.broadcast_to_heads_bf16 --------------------------
	.section	.nv.constant0.broadcast_to_heads_bf16,"a",@progbits
	.sectionflags	@""
	.align	4
.nv.constant0.broadcast_to_heads_bf16:
	.zero		920


//--------------------- .nv.constant0.broadcast_to_heads_f32 --------------------------
	.section	.nv.constant0.broadcast_to_heads_f32,"a",@progbits
	.sectionflags	@""
	.align	4
.nv.constant0.broadcast_to_heads_f32:
	.zero		920


//--------------------- .nv.constant0.concat_inner_dim_bf16 --------------------------
	.section	.nv.constant0.concat_inner_dim_bf16,"a",@progbits
	.sectionflags	@""
	.align	4
.nv.constant0.concat_inner_dim_bf16:
	.zero		932


//--------------------- .nv.constant0.concat_inner_dim_f32 --------------------------
	.section	.nv.constant0.concat_inner_dim_f32,"a",@progbits
	.sectionflags	@""
	.align	4
.nv.constant0.concat_inner_dim_f32:
	.zero		932


//--------------------- .nv.constant0.split_inner_dim_bf16 --------------------------
	.section	.nv.constant0.split_inner_dim_bf16,"a",@progbits
	.sectionflags	@""
	.align	4
.nv.constant0.split_inner_dim_bf16:
	.zero		932


//--------------------- .nv.constant0.split_inner_dim_f32 --------------------------
	.section	.nv.constant0.split_inner_dim_f32,"a",@progbits
	.sectionflags	@""
	.align	4
.nv.constant0.split_inner_dim_f32:
	.zero		932


//--------------------- SYMBOLS --------------------------

	.type		.nv.reservedSmem.offset0,@object
	.size		.nv.reservedSmem.offset0,0x4
